	.target	sm_100a

	.elftype	@"ET_EXEC"


//--------------------- .note.nv.tkinfo           --------------------------
	.section	.note.nv.tkinfo,"",@"SHT_NOTE"
	.sectionflags	@"SHF_NOTE_NV_TKINFO"
	.tkinfo
        /*0018*/ 	.word	0x00000002
        /*0030*/ 	.string	""
        /*0030*/ 	.string	"ptxas"
        /*0030*/ 	.string	"Cuda compilation tools, release 13.0, V13.0.88"
        /*0030*/ 	.string	"Build cuda_13.0.r13.0/compiler.36424714_0"
        /*0030*/ 	.string	"-arch sm_100a -m 64 "



//--------------------- .note.nv.cuinfo           --------------------------
	.section	.note.nv.cuinfo,"",@"SHT_NOTE"
	.sectionflags	@"SHF_NOTE_NV_CUINFO"
        /*0018*/ 	.short	0x0002
        /*001a*/ 	.short	0x0064
        /*001c*/ 	.short	0x0082
	.zero		2


//--------------------- .nv.info                  --------------------------
	.section	.nv.info,"",@"SHT_CUDA_INFO"
	.align	4


	//----- nvinfo : EIATTR_REGCOUNT
	.align		4
        /*0000*/ 	.byte	0x04, 0x2f
        /*0002*/ 	.short	(.L_19 - .L_18)
	.align		4
.L_18:
        /*0004*/ 	.word	index@(_ZN7cutlass13device_kernelINS_4gemm6kernel13GemmUniversalIN4cute5tupleIJiiiiEEENS1_10collective13CollectiveMmaINS1_35MainloopSm100TmaUmmaWarpSpecializedILi2ELi2ELi4ENS5_IJNS4_1CILi1EEESB_SB_EEEEENS5_IJNSA_ILi64EEENSA_ILi96EEENSA_ILi256EEEEEENS_10bfloat16_tENS5_IJlSB_lEEESI_SJ_NS4_8TiledMMAINS4_8MMA_AtomIJNS4_20SM100_MMA_F16BF16_SSISI_SI_fLi64ELi96ELNS4_4UMMA5MajorE0ELSO_0ELNSN_7ScaleInE0ELSP_0EEEEEENS4_6LayoutISC_NS5_IJNSA_ILi0EEEST_ST_EEEEENS5_IJNS4_10UnderscoreESW_SW_EEEEENS4_13SM90_TMA_LOADENS4_14ComposedLayoutINS4_7SwizzleILi3ELi4ELi3EEENS4_18smem_ptr_flag_bitsILi16EEENSS_INS5_IJNSA_ILi8EEESE_EEENS5_IJSE_SB_EEEEEEEvNS4_8identityESZ_S19_vS1A_EENS_8epilogue10collective18CollectiveEpilogueINS1C_23Sm100TmaWarpSpecializedILi3ELi2ELi16ELb1ELb0EEEJSH_NS5_IJNSS_ISE_SB_EENSS_INSA_ILi32EEESB_EEEEESI_SJ_SI_SJ_NS1C_6fusion15FusionCallbacksIS1G_NS1L_17LinearCombinationISI_fSI_fLNS_15FloatRoundStyleE2EEESH_S1K_JEEENS4_5SM1004TMEM4LOAD26SM100_TMEM_LOAD_16dp256b4xESZ_NS10_INS11_ILi2ELi4ELi3EEES14_NSS_INS5_IJS15_S1I_EEENS5_IJS1I_SB_EEEEEEENS4_17SM75_U32x4_LDSM_NENS4_14SM90_TMA_STOREES1Z_NS4_17SM90_U32x4_STSM_NENS4_39AutoVectorizingCopyWithAssumedAlignmentILi128EEEEEEvvEEEEvNT_6ParamsE)
        /*0008*/ 	.word	0x00000058


	//----- nvinfo : EIATTR_FRAME_SIZE
	.align		4
.L_19:
        /*000c*/ 	.byte	0x04, 0x11
        /*000e*/ 	.short	(.L_21 - .L_20)
	.align		4
.L_20:
        /*0010*/ 	.word	index@($__internal_2_$__cuda_sm10x_tcgen05_guardrail_trap_unallocated_columns_being_dealloced)
        /*0014*/ 	.word	0x00000000


	//----- nvinfo : EIATTR_FRAME_SIZE
	.align		4
.L_21:
        /*0018*/ 	.byte	0x04, 0x11
        /*001a*/ 	.short	(.L_23 - .L_22)
	.align		4
.L_22:
        /*001c*/ 	.word	index@($__internal_1_$__cuda_sm10x_tcgen05_guardrail_trap_phase_invalid_during_alloc)
        /*0020*/ 	.word	0x00000000


	//----- nvinfo : EIATTR_FRAME_SIZE
	.align		4
.L_23:
        /*0024*/ 	.byte	0x04, 0x11
        /*0026*/ 	.short	(.L_25 - .L_24)
	.align		4
.L_24:
        /*0028*/ 	.word	index@($__internal_0_$__cuda_sm10x_tcgen05_guardrail_trap_col_being_dealloced_not_returned_by_alloc)
        /*002c*/ 	.word	0x00000000


	//----- nvinfo : EIATTR_FRAME_SIZE
	.align		4
.L_25:
        /*0030*/ 	.byte	0x04, 0x11
        /*0032*/ 	.short	(.L_27 - .L_26)
	.align		4
.L_26:
        /*0034*/ 	.word	index@(_ZN7cutlass13device_kernelINS_4gemm6kernel13GemmUniversalIN4cute5tupleIJiiiiEEENS1_10collective13CollectiveMmaINS1_35MainloopSm100TmaUmmaWarpSpecializedILi2ELi2ELi4ENS5_IJNS4_1CILi1EEESB_SB_EEEEENS5_IJNSA_ILi64EEENSA_ILi96EEENSA_ILi256EEEEEENS_10bfloat16_tENS5_IJlSB_lEEESI_SJ_NS4_8TiledMMAINS4_8MMA_AtomIJNS4_20SM100_MMA_F16BF16_SSISI_SI_fLi64ELi96ELNS4_4UMMA5MajorE0ELSO_0ELNSN_7ScaleInE0ELSP_0EEEEEENS4_6LayoutISC_NS5_IJNSA_ILi0EEEST_ST_EEEEENS5_IJNS4_10UnderscoreESW_SW_EEEEENS4_13SM90_TMA_LOADENS4_14ComposedLayoutINS4_7SwizzleILi3ELi4ELi3EEENS4_18smem_ptr_flag_bitsILi16EEENSS_INS5_IJNSA_ILi8EEESE_EEENS5_IJSE_SB_EEEEEEEvNS4_8identityESZ_S19_vS1A_EENS_8epilogue10collective18CollectiveEpilogueINS1C_23Sm100TmaWarpSpecializedILi3ELi2ELi16ELb1ELb0EEEJSH_NS5_IJNSS_ISE_SB_EENSS_INSA_ILi32EEESB_EEEEESI_SJ_SI_SJ_NS1C_6fusion15FusionCallbacksIS1G_NS1L_17LinearCombinationISI_fSI_fLNS_15FloatRoundStyleE2EEESH_S1K_JEEENS4_5SM1004TMEM4LOAD26SM100_TMEM_LOAD_16dp256b4xESZ_NS10_INS11_ILi2ELi4ELi3EEES14_NSS_INS5_IJS15_S1I_EEENS5_IJS1I_SB_EEEEEEENS4_17SM75_U32x4_LDSM_NENS4_14SM90_TMA_STOREES1Z_NS4_17SM90_U32x4_STSM_NENS4_39AutoVectorizingCopyWithAssumedAlignmentILi128EEEEEEvvEEEEvNT_6ParamsE)
        /*0038*/ 	.word	0x00000000


	//----- nvinfo : EIATTR_MIN_STACK_SIZE
	.align		4
.L_27:
        /*003c*/ 	.byte	0x04, 0x12
        /*003e*/ 	.short	(.L_29 - .L_28)
	.align		4
.L_28:
        /*0040*/ 	.word	index@(_ZN7cutlass13device_kernelINS_4gemm6kernel13GemmUniversalIN4cute5tupleIJiiiiEEENS1_10collective13CollectiveMmaINS1_35MainloopSm100TmaUmmaWarpSpecializedILi2ELi2ELi4ENS5_IJNS4_1CILi1EEESB_SB_EEEEENS5_IJNSA_ILi64EEENSA_ILi96EEENSA_ILi256EEEEEENS_10bfloat16_tENS5_IJlSB_lEEESI_SJ_NS4_8TiledMMAINS4_8MMA_AtomIJNS4_20SM100_MMA_F16BF16_SSISI_SI_fLi64ELi96ELNS4_4UMMA5MajorE0ELSO_0ELNSN_7ScaleInE0ELSP_0EEEEEENS4_6LayoutISC_NS5_IJNSA_ILi0EEEST_ST_EEEEENS5_IJNS4_10UnderscoreESW_SW_EEEEENS4_13SM90_TMA_LOADENS4_14ComposedLayoutINS4_7SwizzleILi3ELi4ELi3EEENS4_18smem_ptr_flag_bitsILi16EEENSS_INS5_IJNSA_ILi8EEESE_EEENS5_IJSE_SB_EEEEEEEvNS4_8identityESZ_S19_vS1A_EENS_8epilogue10collective18CollectiveEpilogueINS1C_23Sm100TmaWarpSpecializedILi3ELi2ELi16ELb1ELb0EEEJSH_NS5_IJNSS_ISE_SB_EENSS_INSA_ILi32EEESB_EEEEESI_SJ_SI_SJ_NS1C_6fusion15FusionCallbacksIS1G_NS1L_17LinearCombinationISI_fSI_fLNS_15FloatRoundStyleE2EEESH_S1K_JEEENS4_5SM1004TMEM4LOAD26SM100_TMEM_LOAD_16dp256b4xESZ_NS10_INS11_ILi2ELi4ELi3EEES14_NSS_INS5_IJS15_S1I_EEENS5_IJS1I_SB_EEEEEEENS4_17SM75_U32x4_LDSM_NENS4_14SM90_TMA_STOREES1Z_NS4_17SM90_U32x4_STSM_NENS4_39AutoVectorizingCopyWithAssumedAlignmentILi128EEEEEEvvEEEEvNT_6ParamsE)
        /*0044*/ 	.word	0x00000000
.L_29:


//--------------------- .nv.compat                --------------------------
	.section	.nv.compat,"",@"SHT_CUDA_COMPAT_INFO"
	.align	4
        /*0000*/ 	.byte	0x02, 0x09, 0x01, 0x00, 0x02, 0x02, 0x02, 0x00, 0x02, 0x05, 0x05, 0x00, 0x03, 0x07, 0x01, 0x01
        /*0010*/ 	.byte	0x02, 0x03, 0x01, 0x00, 0x02, 0x06, 0x01, 0x00, 0x04, 0x0b, 0x08, 0x00, 0x09, 0x00, 0x00, 0x00
        /*0020*/ 	.byte	0x00, 0x00, 0x00, 0x00


//--------------------- .nv.info._ZN7cutlass13device_kernelINS_4gemm6kernel13GemmUniversalIN4cute5tupleIJiiiiEEENS1_10collective13CollectiveMmaINS1_35MainloopSm100TmaUmmaWarpSpecializedILi2ELi2ELi4ENS5_IJNS4_1CILi1EEESB_SB_EEEEENS5_IJNSA_ILi64EEENSA_ILi96EEENSA_ILi256EEEEEENS_10bfloat16_tENS5_IJlSB_lEEESI_SJ_NS4_8TiledMMAINS4_8MMA_AtomIJNS4_20SM100_MMA_F16BF16_SSISI_SI_fLi64ELi96ELNS4_4UMMA5MajorE0ELSO_0ELNSN_7ScaleInE0ELSP_0EEEEEENS4_6LayoutISC_NS5_IJNSA_ILi0EEEST_ST_EEEEENS5_IJNS4_10UnderscoreESW_SW_EEEEENS4_13SM90_TMA_LOADENS4_14ComposedLayoutINS4_7SwizzleILi3ELi4ELi3EEENS4_18smem_ptr_flag_bitsILi16EEENSS_INS5_IJNSA_ILi8EEESE_EEENS5_IJSE_SB_EEEEEEEvNS4_8identityESZ_S19_vS1A_EENS_8epilogue10collective18CollectiveEpilogueINS1C_23Sm100TmaWarpSpecializedILi3ELi2ELi16ELb1ELb0EEEJSH_NS5_IJNSS_ISE_SB_EENSS_INSA_ILi32EEESB_EEEEESI_SJ_SI_SJ_NS1C_6fusion15FusionCallbacksIS1G_NS1L_17LinearCombinationISI_fSI_fLNS_15FloatRoundStyleE2EEESH_S1K_JEEENS4_5SM1004TMEM4LOAD26SM100_TMEM_LOAD_16dp256b4xESZ_NS10_INS11_ILi2ELi4ELi3EEES14_NSS_INS5_IJS15_S1I_EEENS5_IJS1I_SB_EEEEEEENS4_17SM75_U32x4_LDSM_NENS4_14SM90_TMA_STOREES1Z_NS4_17SM90_U32x4_STSM_NENS4_39AutoVectorizingCopyWithAssumedAlignmentILi128EEEEEEvvEEEEvNT_6ParamsE --------------------------
	.section	.nv.info._ZN7cutlass13device_kernelINS_4gemm6kernel13GemmUniversalIN4cute5tupleIJiiiiEEENS1_10collective13CollectiveMmaINS1_35MainloopSm100TmaUmmaWarpSpecializedILi2ELi2ELi4ENS5_IJNS4_1CILi1EEESB_SB_EEEEENS5_IJNSA_ILi64EEENSA_ILi96EEENSA_ILi256EEEEEENS_10bfloat16_tENS5_IJlSB_lEEESI_SJ_NS4_8TiledMMAINS4_8MMA_AtomIJNS4_20SM100_MMA_F16BF16_SSISI_SI_fLi64ELi96ELNS4_4UMMA5MajorE0ELSO_0ELNSN_7ScaleInE0ELSP_0EEEEEENS4_6LayoutISC_NS5_IJNSA_ILi0EEEST_ST_EEEEENS5_IJNS4_10UnderscoreESW_SW_EEEEENS4_13SM90_TMA_LOADENS4_14ComposedLayoutINS4_7SwizzleILi3ELi4ELi3EEENS4_18smem_ptr_flag_bitsILi16EEENSS_INS5_IJNSA_ILi8EEESE_EEENS5_IJSE_SB_EEEEEEEvNS4_8identityESZ_S19_vS1A_EENS_8epilogue10collective18CollectiveEpilogueINS1C_23Sm100TmaWarpSpecializedILi3ELi2ELi16ELb1ELb0EEEJSH_NS5_IJNSS_ISE_SB_EENSS_INSA_ILi32EEESB_EEEEESI_SJ_SI_SJ_NS1C_6fusion15FusionCallbacksIS1G_NS1L_17LinearCombinationISI_fSI_fLNS_15FloatRoundStyleE2EEESH_S1K_JEEENS4_5SM1004TMEM4LOAD26SM100_TMEM_LOAD_16dp256b4xESZ_NS10_INS11_ILi2ELi4ELi3EEES14_NSS_INS5_IJS15_S1I_EEENS5_IJS1I_SB_EEEEEEENS4_17SM75_U32x4_LDSM_NENS4_14SM90_TMA_STOREES1Z_NS4_17SM90_U32x4_STSM_NENS4_39AutoVectorizingCopyWithAssumedAlignmentILi128EEEEEEvvEEEEvNT_6ParamsE,"",@"SHT_CUDA_INFO"
	.sectionflags	@""
	.align	4


	//----- nvinfo : EIATTR_CUDA_API_VERSION
	.align		4
        /*0000*/ 	.byte	0x04, 0x37
        /*0002*/ 	.short	(.L_31 - .L_30)
.L_30:
        /*0004*/ 	.word	0x00000082


	//----- nvinfo : EIATTR_KPARAM_INFO
	.align		4
.L_31:
        /*0008*/ 	.byte	0x04, 0x17
        /*000a*/ 	.short	(.L_33 - .L_32)
.L_32:
        /*000c*/ 	.word	0x00000000
        /*0010*/ 	.short	0x0000
        /*0012*/ 	.short	0x0000
        /*0014*/ 	.byte	0x00, 0xf0, 0x01, 0x20


	//----- nvinfo : EIATTR_AT_ENTRY_FRAGMENTS
	.align		4
.L_33:
        /*0018*/ 	.byte	0x04, 0x4f
        /*001a*/ 	.short	(.L_35 - .L_34)


	//   ....[0]....
.L_34:
        /*001c*/ 	.word	0x00000006


	//----- nvinfo : EIATTR_RESERVED_SMEM_USED
	.align		4
.L_35:
        /*0020*/ 	.byte	0x01, 0x41
	.zero		2


	//----- nvinfo : EIATTR_SPARSE_MMA_MASK
	.align		4
        /*0024*/ 	.byte	0x03, 0x50
        /*0026*/ 	.short	0x0000


	//----- nvinfo : EIATTR_TCGEN05_1CTA_USED
	.align		4
        /*0028*/ 	.byte	0x01, 0x51
	.zero		2


	//----- nvinfo : EIATTR_MAXREG_COUNT
	.align		4
        /*002c*/ 	.byte	0x03, 0x1b
        /*002e*/ 	.short	0x00ff


	//----- nvinfo : EIATTR_NUM_BARRIERS
	.align		4
        /*0030*/ 	.byte	0x02, 0x4c
        /*0032*/ 	.byte	0x07
	.zero		1


	//----- nvinfo : EIATTR_EXTERNS
	.align		4
        /*0034*/ 	.byte	0x04, 0x0f
        /*0036*/ 	.short	(.L_37 - .L_36)


	//   ....[0]....
	.align		4
.L_36:
        /*0038*/ 	.word	index@(__assertfail)


	//----- nvinfo : EIATTR_MERCURY_ISA_VERSION
	.align		4
.L_37:
        /*003c*/ 	.byte	0x03, 0x5f
        /*003e*/ 	.short	0x0101


	//----- nvinfo : EIATTR_INT_WARP_WIDE_INSTR_OFFSETS
	.align		4
        /*0040*/ 	.byte	0x04, 0x31
        /*0042*/ 	.short	(.L_39 - .L_38)


	//   ....[0]....
.L_38:
        /*0044*/ 	.word	0x00002190


	//   ....[1]....
        /*0048*/ 	.word	0x00003f80


	//   ....[2]....
        /*004c*/ 	.word	0x00003fa0


	//   ....[3]....
        /*0050*/ 	.word	0x00003fd0


	//   ....[4]....
        /*0054*/ 	.word	0x00004900


	//   ....[5]....
        /*0058*/ 	.word	0x00004970


	//   ....[6]....
        /*005c*/ 	.word	0x00004a70


	//   ....[7]....
        /*0060*/ 	.word	0x00004b00


	//   ....[8]....
        /*0064*/ 	.word	0x00004ce0


	//   ....[9]....
        /*0068*/ 	.word	0x00004d90


	//----- nvinfo : EIATTR_COOP_GROUP_MASK_REGIDS
	.align		4
.L_39:
        /*006c*/ 	.byte	0x04, 0x29
        /*006e*/ 	.short	(.L_41 - .L_40)


	//   ....[0]....
.L_40:
        /*0070*/ 	.word	0xffffffff


	//   ....[1]....
        /*0074*/ 	.word	0xffffffff


	//   ....[2]....
        /*0078*/ 	.word	0xffffffff


	//   ....[3]....
        /*007c*/ 	.word	0xffffffff


	//   ....[4]....
        /*0080*/ 	.word	0xffffffff


	//   ....[5]....
        /*0084*/ 	.word	0xffffffff


	//   ....[6]....
        /*0088*/ 	.word	0xffffffff


	//   ....[7]....
        /*008c*/ 	.word	0xffffffff


	//   ....[8]....
        /*0090*/ 	.word	0xffffffff


	//   ....[9]....
        /*0094*/ 	.word	0xffffffff


	//   ....[10]....
        /*0098*/ 	.word	0xffffffff


	//   ....[11]....
        /*009c*/ 	.word	0xffffffff


	//   ....[12]....
        /*00a0*/ 	.word	0xffffffff


	//----- nvinfo : EIATTR_COOP_GROUP_INSTR_OFFSETS
	.align		4
.L_41:
        /*00a4*/ 	.byte	0x04, 0x28
        /*00a6*/ 	.short	(.L_43 - .L_42)


	//   ....[0]....
.L_42:
        /*00a8*/ 	.word	0x00000090


	//   ....[1]....
        /*00ac*/ 	.word	0x000004d0


	//   ....[2]....
        /*00b0*/ 	.word	0x00000600


	//   ....[3]....
        /*00b4*/ 	.word	0x00000780


	//   ....[4]....
        /*00b8*/ 	.word	0x00000880


	//   ....[5]....
        /*00bc*/ 	.word	0x000009f0


	//   ....[6]....
        /*00c0*/ 	.word	0x00000b90


	//   ....[7]....
        /*00c4*/ 	.word	0x00002070


	//   ....[8]....
        /*00c8*/ 	.word	0x00002d30


	//   ....[9]....
        /*00cc*/ 	.word	0x00002f40


	//   ....[10]....
        /*00d0*/ 	.word	0x00002f70


	//   ....[11]....
        /*00d4*/ 	.word	0x00003e50


	//   ....[12]....
        /*00d8*/ 	.word	0x00004090


	//----- nvinfo : EIATTR_VRC_CTA_INIT_COUNT
	.align		4
.L_43:
        /*00dc*/ 	.byte	0x02, 0x4a
        /*00de*/ 	.byte	0x80
	.zero		1


	//----- nvinfo : EIATTR_SYSCALL_OFFSETS
	.align		4
        /*00e0*/ 	.byte	0x04, 0x46
        /*00e2*/ 	.short	(.L_45 - .L_44)


	//   ....[0]....
.L_44:
        /*00e4*/ 	.word	0x000058d0


	//   ....[1]....
        /*00e8*/ 	.word	0x000059c0


	//   ....[2]....
        /*00ec*/ 	.word	0x00006110


	//   ....[3]....
        /*00f0*/ 	.word	0x000069d0


	//   ....[4]....
        /*00f4*/ 	.word	0x00007270


	//----- nvinfo : EIATTR_MBARRIER_INSTR_OFFSETS
	.align		4
.L_45:
        /*00f8*/ 	.byte	0x04, 0x39
        /*00fa*/ 	.short	(.L_47 - .L_46)


	//   ....[0]....
.L_46:
        /*00fc*/ 	.word	0x000005b0
        /*0100*/ 	.word	0x000000ff
        /*0104*/ 	.word	0x00000000
        /*0108*/ 	.short	0x0100
        /*010a*/ 	.byte	0x04
	.zero		1


	//   ....[1]....
        /*010c*/ 	.word	0x000005c0
        /*0110*/ 	.word	0x000000ff
        /*0114*/ 	.word	0x00000010
        /*0118*/ 	.short	0x0100
        /*011a*/ 	.byte	0x04
	.zero		1


	//   ....[2]....
        /*011c*/ 	.word	0x000005d0
        /*0120*/ 	.word	0x000000ff
        /*0124*/ 	.word	0x00000008
        /*0128*/ 	.short	0x0100
        /*012a*/ 	.byte	0x04
	.zero		1


	//   ....[3]....
        /*012c*/ 	.word	0x000005e0
        /*0130*/ 	.word	0x000000ff
        /*0134*/ 	.word	0x00000018
        /*0138*/ 	.short	0x0100
        /*013a*/ 	.byte	0x04
	.zero		1


	//   ....[4]....
        /*013c*/ 	.word	0x00000710
        /*0140*/ 	.word	0x000000ff
        /*0144*/ 	.word	0x00000020
        /*0148*/ 	.short	0x0100
        /*014a*/ 	.byte	0x04
	.zero		1


	//   ....[5]....
        /*014c*/ 	.word	0x00000720
        /*0150*/ 	.word	0x000000ff
        /*0154*/ 	.word	0x00000038
        /*0158*/ 	.short	0x0100
        /*015a*/ 	.byte	0x04
	.zero		1


	//   ....[6]....
        /*015c*/ 	.word	0x00000730
        /*0160*/ 	.word	0x000000ff
        /*0164*/ 	.word	0x00000028
        /*0168*/ 	.short	0x0100
        /*016a*/ 	.byte	0x04
	.zero		1


	//   ....[7]....
        /*016c*/ 	.word	0x00000740
        /*0170*/ 	.word	0x000000ff
        /*0174*/ 	.word	0x00000040
        /*0178*/ 	.short	0x0100
        /*017a*/ 	.byte	0x04
	.zero		1


	//   ....[8]....
        /*017c*/ 	.word	0x00000750
        /*0180*/ 	.word	0x000000ff
        /*0184*/ 	.word	0x00000030
        /*0188*/ 	.short	0x0100
        /*018a*/ 	.byte	0x04
	.zero		1


	//   ....[9]....
        /*018c*/ 	.word	0x00000760
        /*0190*/ 	.word	0x000000ff
        /*0194*/ 	.word	0x00000048
        /*0198*/ 	.short	0x0100
        /*019a*/ 	.byte	0x04
	.zero		1


	//   ....[10]....
        /*019c*/ 	.word	0x00000850
        /*01a0*/ 	.word	0x000000ff
        /*01a4*/ 	.word	0x00000050
        /*01a8*/ 	.short	0x0100
        /*01aa*/ 	.byte	0x06
	.zero		1


	//   ....[11]....
        /*01ac*/ 	.word	0x00000860
        /*01b0*/ 	.word	0x000000ff
        /*01b4*/ 	.word	0x00000058
        /*01b8*/ 	.short	0x0100
        /*01ba*/ 	.byte	0x06
	.zero		1


	//   ....[12]....
        /*01bc*/ 	.word	0x000009a0
        /*01c0*/ 	.word	0x000000ff
        /*01c4*/ 	.word	0x00000060
        /*01c8*/ 	.short	0x0100
        /*01ca*/ 	.byte	0x06
	.zero		1


	//   ....[13]....
        /*01cc*/ 	.word	0x000009b0
        /*01d0*/ 	.word	0x000000ff
        /*01d4*/ 	.word	0x00000070
        /*01d8*/ 	.short	0x0100
        /*01da*/ 	.byte	0x06
	.zero		1


	//   ....[14]....
        /*01dc*/ 	.word	0x000009c0
        /*01e0*/ 	.word	0x000000ff
        /*01e4*/ 	.word	0x00000068
        /*01e8*/ 	.short	0x0100
        /*01ea*/ 	.byte	0x06
	.zero		1


	//   ....[15]....
        /*01ec*/ 	.word	0x000009d0
        /*01f0*/ 	.word	0x000000ff
        /*01f4*/ 	.word	0x00000078
        /*01f8*/ 	.short	0x0100
        /*01fa*/ 	.byte	0x06
	.zero		1


	//   ....[16]....
        /*01fc*/ 	.word	0x00000b00
        /*0200*/ 	.word	0x000000ff
        /*0204*/ 	.word	0x00000080
        /*0208*/ 	.short	0x0100
        /*020a*/ 	.byte	0x04
	.zero		1


	//   ....[17]....
        /*020c*/ 	.word	0x00000b10
        /*0210*/ 	.word	0x000000ff
        /*0214*/ 	.word	0x000000a0
        /*0218*/ 	.short	0x0100
        /*021a*/ 	.byte	0x04
	.zero		1


	//   ....[18]....
        /*021c*/ 	.word	0x00000b20
        /*0220*/ 	.word	0x000000ff
        /*0224*/ 	.word	0x00000088
        /*0228*/ 	.short	0x0100
        /*022a*/ 	.byte	0x04
	.zero		1


	//   ....[19]....
        /*022c*/ 	.word	0x00000b30
        /*0230*/ 	.word	0x000000ff
        /*0234*/ 	.word	0x000000a8
        /*0238*/ 	.short	0x0100
        /*023a*/ 	.byte	0x04
	.zero		1


	//   ....[20]....
        /*023c*/ 	.word	0x00000b40
        /*0240*/ 	.word	0x000000ff
        /*0244*/ 	.word	0x00000090
        /*0248*/ 	.short	0x0100
        /*024a*/ 	.byte	0x04
	.zero		1


	//   ....[21]....
        /*024c*/ 	.word	0x00000b50
        /*0250*/ 	.word	0x000000ff
        /*0254*/ 	.word	0x000000b0
        /*0258*/ 	.short	0x0100
        /*025a*/ 	.byte	0x04
	.zero		1


	//   ....[22]....
        /*025c*/ 	.word	0x00000b60
        /*0260*/ 	.word	0x000000ff
        /*0264*/ 	.word	0x00000098
        /*0268*/ 	.short	0x0100
        /*026a*/ 	.byte	0x04
	.zero		1


	//   ....[23]....
        /*026c*/ 	.word	0x00000b70
        /*0270*/ 	.word	0x000000ff
        /*0274*/ 	.word	0x000000b8
        /*0278*/ 	.short	0x0100
        /*027a*/ 	.byte	0x04
	.zero		1


	//   ....[24]....
        /*027c*/ 	.word	0x00000c60
        /*0280*/ 	.word	0x000000ff
        /*0284*/ 	.word	0x000000c0
        /*0288*/ 	.short	0x0100
        /*028a*/ 	.byte	0x04
	.zero		1


	//   ....[25]....
        /*028c*/ 	.word	0x00000c70
        /*0290*/ 	.word	0x000000ff
        /*0294*/ 	.word	0x000000d0
        /*0298*/ 	.short	0x0100
        /*029a*/ 	.byte	0x04
	.zero		1


	//   ....[26]....
        /*029c*/ 	.word	0x00000c80
        /*02a0*/ 	.word	0x000000ff
        /*02a4*/ 	.word	0x000000c8
        /*02a8*/ 	.short	0x0100
        /*02aa*/ 	.byte	0x04
	.zero		1


	//   ....[27]....
        /*02ac*/ 	.word	0x00000c90
        /*02b0*/ 	.word	0x000000ff
        /*02b4*/ 	.word	0x000000d8
        /*02b8*/ 	.short	0x0100
        /*02ba*/ 	.byte	0x04
	.zero		1


	//   ....[28]....
        /*02bc*/ 	.word	0x00001570
        /*02c0*/ 	.word	0x00000003
        /*02c4*/ 	.word	0x000000d0
        /*02c8*/ 	.short	0x010a
        /*02ca*/ 	.byte	0xff
	.zero		1


	//   ....[29]....
        /*02cc*/ 	.word	0x000015a0
        /*02d0*/ 	.word	0x00000003
        /*02d4*/ 	.word	0x000000c0
        /*02d8*/ 	.short	0x0101
        /*02da*/ 	.byte	0xff
	.zero		1


	//   ....[30]....
        /*02dc*/ 	.word	0x00001670
        /*02e0*/ 	.word	0x000000ff
        /*02e4*/ 	.word	0x00000010
        /*02e8*/ 	.short	0x010a
        /*02ea*/ 	.byte	0x05
	.zero		1


	//   ....[31]....
        /*02ec*/ 	.word	0x00001710
        /*02f0*/ 	.word	0x000000ff
        /*02f4*/ 	.word	0x00000010
        /*02f8*/ 	.short	0x010a
        /*02fa*/ 	.byte	0x39
	.zero		1


	//   ....[32]....
        /*02fc*/ 	.word	0x00001870
        /*0300*/ 	.word	0x000000ff
        /*0304*/ 	.word	0x00000010
        /*0308*/ 	.short	0x010a
        /*030a*/ 	.byte	0x06
	.zero		1


	//   ....[33]....
        /*030c*/ 	.word	0x00001b80
        /*0310*/ 	.word	0x000000ff
        /*0314*/ 	.word	0x00000058
        /*0318*/ 	.short	0x0101
        /*031a*/ 	.byte	0x04
	.zero		1


	//   ....[34]....
        /*031c*/ 	.word	0x00001ba0
        /*0320*/ 	.word	0x000000ff
        /*0324*/ 	.word	0x00000010
        /*0328*/ 	.short	0x010a
        /*032a*/ 	.byte	0x05
	.zero		1


	//   ....[35]....
        /*032c*/ 	.word	0x00001c20
        /*0330*/ 	.word	0x000000ff
        /*0334*/ 	.word	0x00000010
        /*0338*/ 	.short	0x010a
        /*033a*/ 	.byte	0x39
	.zero		1


	//   ....[36]....
        /*033c*/ 	.word	0x00001d80
        /*0340*/ 	.word	0x000000ff
        /*0344*/ 	.word	0x00000010
        /*0348*/ 	.short	0x010a
        /*034a*/ 	.byte	0x06
	.zero		1


	//   ....[37]....
        /*034c*/ 	.word	0x000020a0
        /*0350*/ 	.word	0x00000002
        /*0354*/ 	.word	0x00000060
        /*0358*/ 	.short	0x010a
        /*035a*/ 	.byte	0xff
	.zero		1


	//   ....[38]....
        /*035c*/ 	.word	0x00002160
        /*0360*/ 	.word	0x00000002
        /*0364*/ 	.word	0x00000000
        /*0368*/ 	.short	0x0101
        /*036a*/ 	.byte	0xff
	.zero		1


	//   ....[39]....
        /*036c*/ 	.word	0x000026c0
        /*0370*/ 	.word	0x000000ff
        /*0374*/ 	.word	0x00000000
        /*0378*/ 	.short	0x010a
        /*037a*/ 	.byte	0x04
	.zero		1


	//   ....[40]....
        /*037c*/ 	.word	0x00002760
        /*0380*/ 	.word	0x00000000
        /*0384*/ 	.word	0x00000000
        /*0388*/ 	.short	0x010a
        /*038a*/ 	.byte	0xff
	.zero		1


	//   ....[41]....
        /*038c*/ 	.word	0x00002880
        /*0390*/ 	.word	0x00000000
        /*0394*/ 	.word	0x000000c0
        /*0398*/ 	.short	0x010a
        /*039a*/ 	.byte	0xff
	.zero		1


	//   ....[42]....
        /*039c*/ 	.word	0x000028e0
        /*03a0*/ 	.word	0x00000004
        /*03a4*/ 	.word	0x00000000
        /*03a8*/ 	.short	0x0101
        /*03aa*/ 	.byte	0xff
	.zero		1


	//   ....[43]....
        /*03ac*/ 	.word	0x00002900
        /*03b0*/ 	.word	0x000000ff
        /*03b4*/ 	.word	0x00000070
        /*03b8*/ 	.short	0x010a
        /*03ba*/ 	.byte	0x04
	.zero		1


	//   ....[44]....
        /*03bc*/ 	.word	0x00002a20
        /*03c0*/ 	.word	0x00000000
        /*03c4*/ 	.word	0x00000060
        /*03c8*/ 	.short	0x010a
        /*03ca*/ 	.byte	0xff
	.zero		1


	//   ....[45]....
        /*03cc*/ 	.word	0x00002b30
        /*03d0*/ 	.word	0x00000000
        /*03d4*/ 	.word	0x00000000
        /*03d8*/ 	.short	0x0101
        /*03da*/ 	.byte	0xff
	.zero		1


	//   ....[46]....
        /*03dc*/ 	.word	0x00002bc0
        /*03e0*/ 	.word	0x000000ff
        /*03e4*/ 	.word	0x00000070
        /*03e8*/ 	.short	0x0106
        /*03ea*/ 	.byte	0x04
	.zero		1


	//   ....[47]....
        /*03ec*/ 	.word	0x00002be0
        /*03f0*/ 	.word	0x000000ff
        /*03f4*/ 	.word	0x00000070
        /*03f8*/ 	.short	0x010a
        /*03fa*/ 	.byte	0x04
	.zero		1


	//   ....[48]....
        /*03fc*/ 	.word	0x00002c70
        /*0400*/ 	.word	0x000000ff
        /*0404*/ 	.word	0x00000070
        /*0408*/ 	.short	0x0106
        /*040a*/ 	.byte	0x06
	.zero		1


	//   ....[49]....
        /*040c*/ 	.word	0x00002cb0
        /*0410*/ 	.word	0x00000000
        /*0414*/ 	.word	0x00000070
        /*0418*/ 	.short	0x010a
        /*041a*/ 	.byte	0xff
	.zero		1


	//   ....[50]....
        /*041c*/ 	.word	0x000031e0
        /*0420*/ 	.word	0x00000000
        /*0424*/ 	.word	0x00000060
        /*0428*/ 	.short	0x010a
        /*042a*/ 	.byte	0xff
	.zero		1


	//   ....[51]....
        /*042c*/ 	.word	0x000032f0
        /*0430*/ 	.word	0x00000003
        /*0434*/ 	.word	0x00000000
        /*0438*/ 	.short	0x0101
        /*043a*/ 	.byte	0xff
	.zero		1


	//   ....[52]....
        /*043c*/ 	.word	0x00003300
        /*0440*/ 	.word	0x000000ff
        /*0444*/ 	.word	0x00000000
        /*0448*/ 	.short	0x010a
        /*044a*/ 	.byte	0x06
	.zero		1


	//   ....[53]....
        /*044c*/ 	.word	0x00003380
        /*0450*/ 	.word	0x000000ff
        /*0454*/ 	.word	0x000000a0
        /*0458*/ 	.short	0x010a
        /*045a*/ 	.byte	0x49
	.zero		1


	//   ....[54]....
        /*045c*/ 	.word	0x00003440
        /*0460*/ 	.word	0x000000ff
        /*0464*/ 	.word	0x00000000
        /*0468*/ 	.short	0x010a
        /*046a*/ 	.byte	0x07
	.zero		1


	//   ....[55]....
        /*046c*/ 	.word	0x000035a0
        /*0470*/ 	.word	0x000000ff
        /*0474*/ 	.word	0x00000000
        /*0478*/ 	.short	0x010a
        /*047a*/ 	.byte	0x09
	.zero		1


	//   ....[56]....
        /*047c*/ 	.word	0x00003c80
        /*0480*/ 	.word	0x000000ff
        /*0484*/ 	.word	0x00000000
        /*0488*/ 	.short	0x010a
        /*048a*/ 	.byte	0x04
	.zero		1


	//   ....[57]....
        /*048c*/ 	.word	0x00003d10
        /*0490*/ 	.word	0x000000ff
        /*0494*/ 	.word	0x00000000
        /*0498*/ 	.short	0x010a
        /*049a*/ 	.byte	0x05
	.zero		1


	//   ....[58]....
        /*049c*/ 	.word	0x00003da0
        /*04a0*/ 	.word	0x000000ff
        /*04a4*/ 	.word	0x00000000
        /*04a8*/ 	.short	0x010a
        /*04aa*/ 	.byte	0x05
	.zero		1


	//   ....[59]....
        /*04ac*/ 	.word	0x00003e30
        /*04b0*/ 	.word	0x000000ff
        /*04b4*/ 	.word	0x00000000
        /*04b8*/ 	.short	0x010a
        /*04ba*/ 	.byte	0x04
	.zero		1


	//   ....[60]....
        /*04bc*/ 	.word	0x000042b0
        /*04c0*/ 	.word	0x00000000
        /*04c4*/ 	.word	0x00000060
        /*04c8*/ 	.short	0x010a
        /*04ca*/ 	.byte	0xff
	.zero		1


	//   ....[61]....
        /*04cc*/ 	.word	0x00004370
        /*04d0*/ 	.word	0x00000000
        /*04d4*/ 	.word	0x00000000
        /*04d8*/ 	.short	0x0101
        /*04da*/ 	.byte	0xff
	.zero		1


	//   ....[62]....
        /*04dc*/ 	.word	0x00004690
        /*04e0*/ 	.word	0x000000ff
        /*04e4*/ 	.word	0x00000058
        /*04e8*/ 	.short	0x010a
        /*04ea*/ 	.byte	0x04
	.zero		1


	//   ....[63]....
        /*04ec*/ 	.word	0x00004880
        /*04f0*/ 	.word	0x000000ff
        /*04f4*/ 	.word	0x00000038
        /*04f8*/ 	.short	0x010a
        /*04fa*/ 	.byte	0x04
	.zero		1


	//   ....[64]....
        /*04fc*/ 	.word	0x00004a10
        /*0500*/ 	.word	0x000000ff
        /*0504*/ 	.word	0x00000020
        /*0508*/ 	.short	0x010b
        /*050a*/ 	.byte	0x04
	.zero		1


	//   ....[65]....
        /*050c*/ 	.word	0x00004a20
        /*0510*/ 	.word	0x000000ff
        /*0514*/ 	.word	0x00000000
        /*0518*/ 	.short	0x0101
        /*051a*/ 	.byte	0x05
	.zero		1


	//   ....[66]....
        /*051c*/ 	.word	0x00004a30
        /*0520*/ 	.word	0x000000ff
        /*0524*/ 	.word	0x00000040
        /*0528*/ 	.short	0x010a
        /*052a*/ 	.byte	0x04
	.zero		1


	//   ....[67]....
        /*052c*/ 	.word	0x00004bd0
        /*0530*/ 	.word	0x000000ff
        /*0534*/ 	.word	0x00000028
        /*0538*/ 	.short	0x010b
        /*053a*/ 	.byte	0x04
	.zero		1


	//   ....[68]....
        /*053c*/ 	.word	0x00004c40
        /*0540*/ 	.word	0x000000ff
        /*0544*/ 	.word	0x00000000
        /*0548*/ 	.short	0x0101
        /*054a*/ 	.byte	0x05
	.zero		1


	//   ....[69]....
        /*054c*/ 	.word	0x00004c70
        /*0550*/ 	.word	0x000000ff
        /*0554*/ 	.word	0x00000048
        /*0558*/ 	.short	0x010a
        /*055a*/ 	.byte	0x04
	.zero		1


	//   ....[70]....
        /*055c*/ 	.word	0x00004e80
        /*0560*/ 	.word	0x000000ff
        /*0564*/ 	.word	0x00000030
        /*0568*/ 	.short	0x010b
        /*056a*/ 	.byte	0x04
	.zero		1


	//   ....[71]....
        /*056c*/ 	.word	0x00004ea0
        /*0570*/ 	.word	0x000000ff
        /*0574*/ 	.word	0x00000000
        /*0578*/ 	.short	0x0101
        /*057a*/ 	.byte	0x0d
	.zero		1


	//   ....[72]....
        /*057c*/ 	.word	0x00004ed0
        /*0580*/ 	.word	0x000000ff
        /*0584*/ 	.word	0x00000038
        /*0588*/ 	.short	0x010a
        /*058a*/ 	.byte	0x04
	.zero		1


	//   ....[73]....
        /*058c*/ 	.word	0x00004ef0
        /*0590*/ 	.word	0x000000ff
        /*0594*/ 	.word	0x00000040
        /*0598*/ 	.short	0x010a
        /*059a*/ 	.byte	0x04
	.zero		1


	//   ....[74]....
        /*059c*/ 	.word	0x00004f30
        /*05a0*/ 	.word	0x00000000
        /*05a4*/ 	.word	0x00000048
        /*05a8*/ 	.short	0x010a
        /*05aa*/ 	.byte	0xff
	.zero		1


	//   ....[75]....
        /*05ac*/ 	.word	0x00005290
        /*05b0*/ 	.word	0x00000000
        /*05b4*/ 	.word	0x00000060
        /*05b8*/ 	.short	0x010a
        /*05ba*/ 	.byte	0xff
	.zero		1


	//   ....[76]....
        /*05bc*/ 	.word	0x000053a0
        /*05c0*/ 	.word	0x00000000
        /*05c4*/ 	.word	0x00000000
        /*05c8*/ 	.short	0x0101
        /*05ca*/ 	.byte	0xff
	.zero		1


	//   ....[77]....
        /*05cc*/ 	.word	0x00005df0
        /*05d0*/ 	.word	0x000000ff
        /*05d4*/ 	.word	0x00000020
        /*05d8*/ 	.short	0x010a
        /*05da*/ 	.byte	0x24
	.zero		1


	//   ....[78]....
        /*05dc*/ 	.word	0x00005e60
        /*05e0*/ 	.word	0x0000004f
        /*05e4*/ 	.word	0x00000080
        /*05e8*/ 	.short	0x010a
        /*05ea*/ 	.byte	0xff
	.zero		1


	//   ....[79]....
        /*05ec*/ 	.word	0x00005f10
        /*05f0*/ 	.word	0x000000ff
        /*05f4*/ 	.word	0x00000020
        /*05f8*/ 	.short	0x010a
        /*05fa*/ 	.byte	0x24
	.zero		1


	//   ....[80]....
        /*05fc*/ 	.word	0x00005ff0
        /*0600*/ 	.word	0x0000004f
        /*0604*/ 	.word	0x00000080
        /*0608*/ 	.short	0x010a
        /*060a*/ 	.byte	0xff
	.zero		1


	//   ....[81]....
        /*060c*/ 	.word	0x00006730
        /*0610*/ 	.word	0x00000000
        /*0614*/ 	.word	0x00000000
        /*0618*/ 	.short	0x0101
        /*061a*/ 	.byte	0xff
	.zero		1


	//   ....[82]....
        /*061c*/ 	.word	0x00006740
        /*0620*/ 	.word	0x00000003
        /*0624*/ 	.word	0x00000020
        /*0628*/ 	.short	0x010a
        /*062a*/ 	.byte	0xff
	.zero		1


	//   ....[83]....
        /*062c*/ 	.word	0x00006800
        /*0630*/ 	.word	0x00000003
        /*0634*/ 	.word	0x00000020
        /*0638*/ 	.short	0x010a
        /*063a*/ 	.byte	0xff
	.zero		1


	//   ....[84]....
        /*063c*/ 	.word	0x00006fd0
        /*0640*/ 	.word	0x00000000
        /*0644*/ 	.word	0x00000000
        /*0648*/ 	.short	0x0101
        /*064a*/ 	.byte	0xff
	.zero		1


	//   ....[85]....
        /*064c*/ 	.word	0x00006fe0
        /*0650*/ 	.word	0x00000004
        /*0654*/ 	.word	0x00000020
        /*0658*/ 	.short	0x010a
        /*065a*/ 	.byte	0xff
	.zero		1


	//   ....[86]....
        /*065c*/ 	.word	0x000070a0
        /*0660*/ 	.word	0x00000004
        /*0664*/ 	.word	0x00000020
        /*0668*/ 	.short	0x010a
        /*066a*/ 	.byte	0xff
	.zero		1


	//   ....[87]....
        /*066c*/ 	.word	0x00007440
        /*0670*/ 	.word	0x000000ff
        /*0674*/ 	.word	0x00000000
        /*0678*/ 	.short	0x0101
        /*067a*/ 	.byte	0x04
	.zero		1


	//   ....[88]....
        /*067c*/ 	.word	0x000078c0
        /*0680*/ 	.word	0x00000003
        /*0684*/ 	.word	0x00000000
        /*0688*/ 	.short	0x0101
        /*068a*/ 	.byte	0xff
	.zero		1


	//   ....[89]....
        /*068c*/ 	.word	0x00007b30
        /*0690*/ 	.word	0x000000ff
        /*0694*/ 	.word	0x00000000
        /*0698*/ 	.short	0x0101
        /*069a*/ 	.byte	0x04
	.zero		1


	//   ....[90]....
        /*069c*/ 	.word	0x00007b50
        /*06a0*/ 	.word	0x00000003
        /*06a4*/ 	.word	0x000000d0
        /*06a8*/ 	.short	0x010a
        /*06aa*/ 	.byte	0xff
	.zero		1


	//   ....[91]....
        /*06ac*/ 	.word	0x00007bb0
        /*06b0*/ 	.word	0x00000002
        /*06b4*/ 	.word	0x00000010
        /*06b8*/ 	.short	0x010a
        /*06ba*/ 	.byte	0xff
	.zero		1


	//   ....[92]....
        /*06bc*/ 	.word	0x00007c10
        /*06c0*/ 	.word	0x00000002
        /*06c4*/ 	.word	0x00000010
        /*06c8*/ 	.short	0x010a
        /*06ca*/ 	.byte	0xff
	.zero		1


	//   ....[93]....
        /*06cc*/ 	.word	0x00007c60
        /*06d0*/ 	.word	0x00000002
        /*06d4*/ 	.word	0x00000060
        /*06d8*/ 	.short	0x010a
        /*06da*/ 	.byte	0xff
	.zero		1


	//   ....[94]....
        /*06dc*/ 	.word	0x00007cc0
        /*06e0*/ 	.word	0x00000000
        /*06e4*/ 	.word	0x00000000
        /*06e8*/ 	.short	0x010a
        /*06ea*/ 	.byte	0xff
	.zero		1


	//   ....[95]....
        /*06ec*/ 	.word	0x00007d10
        /*06f0*/ 	.word	0x00000000
        /*06f4*/ 	.word	0x000000c0
        /*06f8*/ 	.short	0x010a
        /*06fa*/ 	.byte	0xff
	.zero		1


	//   ....[96]....
        /*06fc*/ 	.word	0x00007d70
        /*0700*/ 	.word	0x00000000
        /*0704*/ 	.word	0x00000070
        /*0708*/ 	.short	0x010a
        /*070a*/ 	.byte	0xff
	.zero		1


	//   ....[97]....
        /*070c*/ 	.word	0x00007dc0
        /*0710*/ 	.word	0x00000000
        /*0714*/ 	.word	0x00000060
        /*0718*/ 	.short	0x010a
        /*071a*/ 	.byte	0xff
	.zero		1


	//   ....[98]....
        /*071c*/ 	.word	0x00007e20
        /*0720*/ 	.word	0x00000000
        /*0724*/ 	.word	0x00000070
        /*0728*/ 	.short	0x010a
        /*072a*/ 	.byte	0xff
	.zero		1


	//   ....[99]....
        /*072c*/ 	.word	0x00007e70
        /*0730*/ 	.word	0x00000000
        /*0734*/ 	.word	0x00000060
        /*0738*/ 	.short	0x010a
        /*073a*/ 	.byte	0xff
	.zero		1


	//   ....[100]....
        /*073c*/ 	.word	0x00007ed0
        /*0740*/ 	.word	0x00000003
        /*0744*/ 	.word	0x000000a0
        /*0748*/ 	.short	0x010a
        /*074a*/ 	.byte	0xff
	.zero		1


	//   ....[101]....
        /*074c*/ 	.word	0x00007f30
        /*0750*/ 	.word	0x00000000
        /*0754*/ 	.word	0x00000000
        /*0758*/ 	.short	0x010a
        /*075a*/ 	.byte	0xff
	.zero		1


	//   ....[102]....
        /*075c*/ 	.word	0x00007f90
        /*0760*/ 	.word	0x00000000
        /*0764*/ 	.word	0x00000000
        /*0768*/ 	.short	0x010a
        /*076a*/ 	.byte	0xff
	.zero		1


	//   ....[103]....
        /*076c*/ 	.word	0x00007ff0
        /*0770*/ 	.word	0x00000000
        /*0774*/ 	.word	0x00000000
        /*0778*/ 	.short	0x010a
        /*077a*/ 	.byte	0xff
	.zero		1


	//   ....[104]....
        /*077c*/ 	.word	0x00008050
        /*0780*/ 	.word	0x00000000
        /*0784*/ 	.word	0x00000000
        /*0788*/ 	.short	0x010a
        /*078a*/ 	.byte	0xff
	.zero		1


	//   ....[105]....
        /*078c*/ 	.word	0x000080b0
        /*0790*/ 	.word	0x00000000
        /*0794*/ 	.word	0x00000000
        /*0798*/ 	.short	0x010a
        /*079a*/ 	.byte	0xff
	.zero		1


	//   ....[106]....
        /*079c*/ 	.word	0x00008100
        /*07a0*/ 	.word	0x00000000
        /*07a4*/ 	.word	0x00000060
        /*07a8*/ 	.short	0x010a
        /*07aa*/ 	.byte	0xff
	.zero		1


	//   ....[107]....
        /*07ac*/ 	.word	0x00008160
        /*07b0*/ 	.word	0x00000000
        /*07b4*/ 	.word	0x00000058
        /*07b8*/ 	.short	0x010a
        /*07ba*/ 	.byte	0xff
	.zero		1


	//   ....[108]....
        /*07bc*/ 	.word	0x000081c0
        /*07c0*/ 	.word	0x00000003
        /*07c4*/ 	.word	0x00000038
        /*07c8*/ 	.short	0x010a
        /*07ca*/ 	.byte	0xff
	.zero		1


	//   ....[109]....
        /*07cc*/ 	.word	0x00008220
        /*07d0*/ 	.word	0x00000003
        /*07d4*/ 	.word	0x00000040
        /*07d8*/ 	.short	0x010a
        /*07da*/ 	.byte	0xff
	.zero		1


	//   ....[110]....
        /*07dc*/ 	.word	0x00008280
        /*07e0*/ 	.word	0x00000003
        /*07e4*/ 	.word	0x00000048
        /*07e8*/ 	.short	0x010a
        /*07ea*/ 	.byte	0xff
	.zero		1


	//   ....[111]....
        /*07ec*/ 	.word	0x000082e0
        /*07f0*/ 	.word	0x00000000
        /*07f4*/ 	.word	0x00000038
        /*07f8*/ 	.short	0x010a
        /*07fa*/ 	.byte	0xff
	.zero		1


	//   ....[112]....
        /*07fc*/ 	.word	0x00008340
        /*0800*/ 	.word	0x00000000
        /*0804*/ 	.word	0x00000040
        /*0808*/ 	.short	0x010a
        /*080a*/ 	.byte	0xff
	.zero		1


	//   ....[113]....
        /*080c*/ 	.word	0x00008390
        /*0810*/ 	.word	0x00000000
        /*0814*/ 	.word	0x00000060
        /*0818*/ 	.short	0x010a
        /*081a*/ 	.byte	0xff
	.zero		1


	//   ....[114]....
        /*081c*/ 	.word	0x000083f0
        /*0820*/ 	.word	0x00000000
        /*0824*/ 	.word	0x00000020
        /*0828*/ 	.short	0x010a
        /*082a*/ 	.byte	0xff
	.zero		1


	//   ....[115]....
        /*082c*/ 	.word	0x00008440
        /*0830*/ 	.word	0x0000004f
        /*0834*/ 	.word	0x00000080
        /*0838*/ 	.short	0x010a
        /*083a*/ 	.byte	0xff
	.zero		1


	//   ....[116]....
        /*083c*/ 	.word	0x00008490
        /*0840*/ 	.word	0x00000003
        /*0844*/ 	.word	0x00000020
        /*0848*/ 	.short	0x010a
        /*084a*/ 	.byte	0xff
	.zero		1


	//   ....[117]....
        /*084c*/ 	.word	0x000084e0
        /*0850*/ 	.word	0x00000004
        /*0854*/ 	.word	0x00000020
        /*0858*/ 	.short	0x010a
        /*085a*/ 	.byte	0xff
	.zero		1


	//----- nvinfo : EIATTR_NUM_MBARRIERS
	.align		4
.L_47:
        /*085c*/ 	.byte	0x03, 0x38
        /*085e*/ 	.short	0x001c


	//----- nvinfo : EIATTR_EXIT_INSTR_OFFSETS
	.align		4
        /*0860*/ 	.byte	0x04, 0x1c
        /*0862*/ 	.short	(.L_49 - .L_48)


	//   ....[0]....
.L_48:
        /*0864*/ 	.word	0x00002790


	//   ....[1]....
        /*0868*/ 	.word	0x00002c80


	//   ....[2]....
        /*086c*/ 	.word	0x00002ce0


	//   ....[3]....
        /*0870*/ 	.word	0x000040a0


	//   ....[4]....
        /*0874*/ 	.word	0x00004f60


	//   ....[5]....
        /*0878*/ 	.word	0x00004fa0


	//   ....[6]....
        /*087c*/ 	.word	0x00007a20


	//   ....[7]....
        /*0880*/ 	.word	0x00007aa0


	//   ....[8]....
        /*0884*/ 	.word	0x00007ad0


	//   ....[9]....
        /*0888*/ 	.word	0x00007b40


	//----- nvinfo : EIATTR_MAX_THREADS
	.align		4
.L_49:
        /*088c*/ 	.byte	0x04, 0x05
        /*088e*/ 	.short	(.L_51 - .L_50)
.L_50:
        /*0890*/ 	.word	0x00000100
        /*0894*/ 	.word	0x00000001
        /*0898*/ 	.word	0x00000001


	//----- nvinfo : EIATTR_CRS_STACK_SIZE
	.align		4
.L_51:
        /*089c*/ 	.byte	0x04, 0x1e
        /*089e*/ 	.short	(.L_53 - .L_52)
.L_52:
        /*08a0*/ 	.word	0x00000000


	//----- nvinfo : EIATTR_CBANK_PARAM_SIZE
	.align		4
.L_53:
        /*08a4*/ 	.byte	0x03, 0x19
        /*08a6*/ 	.short	0x0800


	//----- nvinfo : EIATTR_PARAM_CBANK
	.align		4
        /*08a8*/ 	.byte	0x04, 0x0a
        /*08aa*/ 	.short	(.L_55 - .L_54)
	.align		4
.L_54:
        /*08ac*/ 	.word	index@(.nv.constant0._ZN7cutlass13device_kernelINS_4gemm6kernel13GemmUniversalIN4cute5tupleIJiiiiEEENS1_10collective13CollectiveMmaINS1_35MainloopSm100TmaUmmaWarpSpecializedILi2ELi2ELi4ENS5_IJNS4_1CILi1EEESB_SB_EEEEENS5_IJNSA_ILi64EEENSA_ILi96EEENSA_ILi256EEEEEENS_10bfloat16_tENS5_IJlSB_lEEESI_SJ_NS4_8TiledMMAINS4_8MMA_AtomIJNS4_20SM100_MMA_F16BF16_SSISI_SI_fLi64ELi96ELNS4_4UMMA5MajorE0ELSO_0ELNSN_7ScaleInE0ELSP_0EEEEEENS4_6LayoutISC_NS5_IJNSA_ILi0EEEST_ST_EEEEENS5_IJNS4_10UnderscoreESW_SW_EEEEENS4_13SM90_TMA_LOADENS4_14ComposedLayoutINS4_7SwizzleILi3ELi4ELi3EEENS4_18smem_ptr_flag_bitsILi16EEENSS_INS5_IJNSA_ILi8EEESE_EEENS5_IJSE_SB_EEEEEEEvNS4_8identityESZ_S19_vS1A_EENS_8epilogue10collective18CollectiveEpilogueINS1C_23Sm100TmaWarpSpecializedILi3ELi2ELi16ELb1ELb0EEEJSH_NS5_IJNSS_ISE_SB_EENSS_INSA_ILi32EEESB_EEEEESI_SJ_SI_SJ_NS1C_6fusion15FusionCallbacksIS1G_NS1L_17LinearCombinationISI_fSI_fLNS_15FloatRoundStyleE2EEESH_S1K_JEEENS4_5SM1004TMEM4LOAD26SM100_TMEM_LOAD_16dp256b4xESZ_NS10_INS11_ILi2ELi4ELi3EEES14_NSS_INS5_IJS15_S1I_EEENS5_IJS1I_SB_EEEEEEENS4_17SM75_U32x4_LDSM_NENS4_14SM90_TMA_STOREES1Z_NS4_17SM90_U32x4_STSM_NENS4_39AutoVectorizingCopyWithAssumedAlignmentILi128EEEEEEvvEEEEvNT_6ParamsE)
        /*08b0*/ 	.short	0x0380
        /*08b2*/ 	.short	0x0800


	//----- nvinfo : EIATTR_SW_WAR
	.align		4
.L_55:
        /*08b4*/ 	.byte	0x04, 0x36
        /*08b6*/ 	.short	(.L_57 - .L_56)
.L_56:
        /*08b8*/ 	.word	0x00000008
.L_57:


//--------------------- .nv.callgraph             --------------------------
	.section	.nv.callgraph,"",@"SHT_CUDA_CALLGRAPH"
	.align	4
	.sectionentsize	8
	.align		4
        /*0000*/ 	.word	0x00000000
	.align		4
        /*0004*/ 	.word	0xffffffff
	.align		4
        /*0008*/ 	.word	index@(_ZN7cutlass13device_kernelINS_4gemm6kernel13GemmUniversalIN4cute5tupleIJiiiiEEENS1_10collective13CollectiveMmaINS1_35MainloopSm100TmaUmmaWarpSpecializedILi2ELi2ELi4ENS5_IJNS4_1CILi1EEESB_SB_EEEEENS5_IJNSA_ILi64EEENSA_ILi96EEENSA_ILi256EEEEEENS_10bfloat16_tENS5_IJlSB_lEEESI_SJ_NS4_8TiledMMAINS4_8MMA_AtomIJNS4_20SM100_MMA_F16BF16_SSISI_SI_fLi64ELi96ELNS4_4UMMA5MajorE0ELSO_0ELNSN_7ScaleInE0ELSP_0EEEEEENS4_6LayoutISC_NS5_IJNSA_ILi0EEEST_ST_EEEEENS5_IJNS4_10UnderscoreESW_SW_EEEEENS4_13SM90_TMA_LOADENS4_14ComposedLayoutINS4_7SwizzleILi3ELi4ELi3EEENS4_18smem_ptr_flag_bitsILi16EEENSS_INS5_IJNSA_ILi8EEESE_EEENS5_IJSE_SB_EEEEEEEvNS4_8identityESZ_S19_vS1A_EENS_8epilogue10collective18CollectiveEpilogueINS1C_23Sm100TmaWarpSpecializedILi3ELi2ELi16ELb1ELb0EEEJSH_NS5_IJNSS_ISE_SB_EENSS_INSA_ILi32EEESB_EEEEESI_SJ_SI_SJ_NS1C_6fusion15FusionCallbacksIS1G_NS1L_17LinearCombinationISI_fSI_fLNS_15FloatRoundStyleE2EEESH_S1K_JEEENS4_5SM1004TMEM4LOAD26SM100_TMEM_LOAD_16dp256b4xESZ_NS10_INS11_ILi2ELi4ELi3EEES14_NSS_INS5_IJS15_S1I_EEENS5_IJS1I_SB_EEEEEEENS4_17SM75_U32x4_LDSM_NENS4_14SM90_TMA_STOREES1Z_NS4_17SM90_U32x4_STSM_NENS4_39AutoVectorizingCopyWithAssumedAlignmentILi128EEEEEEvvEEEEvNT_6ParamsE)
	.align		4
        /*000c*/ 	.word	index@(__assertfail)
	.align		4
        /*0010*/ 	.word	0x00000000
	.align		4
        /*0014*/ 	.word	0xfffffffe
	.align		4
        /*0018*/ 	.word	0x00000000
	.align		4
        /*001c*/ 	.word	0xfffffffd
	.align		4
        /*0020*/ 	.word	0x00000000
	.align		4
        /*0024*/ 	.word	0xfffffffc


//--------------------- .nv.constant4             --------------------------
	.section	.nv.constant4,"a",@progbits
	.align	8
	.align		8
.nv.constant4:
        /*0000*/ 	.dword	__assertfail
	.align		8
        /*0008*/ 	.dword	__unnamed_1
	.align		8
        /*0010*/ 	.dword	__unnamed_2
	.align		8
        /*0018*/ 	.dword	_ZN40_INTERNAL_b2a8c52c_4_k_cu_d6a5b808_167454cuda3std3__45__cpo5beginE
	.align		8
        /*0020*/ 	.dword	_ZN40_INTERNAL_b2a8c52c_4_k_cu_d6a5b808_167454cuda3std3__45__cpo3endE
	.align		8
        /*0028*/ 	.dword	_ZN40_INTERNAL_b2a8c52c_4_k_cu_d6a5b808_167454cuda3std3__45__cpo6cbeginE
	.align		8
        /*0030*/ 	.dword	_ZN40_INTERNAL_b2a8c52c_4_k_cu_d6a5b808_167454cuda3std3__45__cpo4cendE
	.align		8
        /*0038*/ 	.dword	_ZN40_INTERNAL_b2a8c52c_4_k_cu_d6a5b808_167454cuda3std3__442_GLOBAL__N__b2a8c52c_4_k_cu_d6a5b808_167456ignoreE
	.align		8
        /*0040*/ 	.dword	_ZN40_INTERNAL_b2a8c52c_4_k_cu_d6a5b808_167454cuda3std3__419piecewise_constructE
	.align		8
        /*0048*/ 	.dword	_ZN40_INTERNAL_b2a8c52c_4_k_cu_d6a5b808_167454cuda3std3__48in_placeE
	.align		8
        /*0050*/ 	.dword	_ZN40_INTERNAL_b2a8c52c_4_k_cu_d6a5b808_167454cuda3std6ranges3__45__cpo4swapE
	.align		8
        /*0058*/ 	.dword	_ZN40_INTERNAL_b2a8c52c_4_k_cu_d6a5b808_167454cuda3std6ranges3__45__cpo9iter_moveE
	.align		8
        /*0060*/ 	.dword	_ZN40_INTERNAL_b2a8c52c_4_k_cu_d6a5b808_167454cute7productE
	.align		8
        /*0068*/ 	.dword	_ZN40_INTERNAL_b2a8c52c_4_k_cu_d6a5b808_167454cute1_E
	.align		8
        /*0070*/ 	.dword	$str$25
	.align		8
        /*0078*/ 	.dword	$str$26
	.align		8
        /*0080*/ 	.dword	$str$27
	.align		8
        /*0088*/ 	.dword	$str$28


//--------------------- .text._ZN7cutlass13device_kernelINS_4gemm6kernel13GemmUniversalIN4cute5tupleIJiiiiEEENS1_10collective13CollectiveMmaINS1_35MainloopSm100TmaUmmaWarpSpecializedILi2ELi2ELi4ENS5_IJNS4_1CILi1EEESB_SB_EEEEENS5_IJNSA_ILi64EEENSA_ILi96EEENSA_ILi256EEEEEENS_10bfloat16_tENS5_IJlSB_lEEESI_SJ_NS4_8TiledMMAINS4_8MMA_AtomIJNS4_20SM100_MMA_F16BF16_SSISI_SI_fLi64ELi96ELNS4_4UMMA5MajorE0ELSO_0ELNSN_7ScaleInE0ELSP_0EEEEEENS4_6LayoutISC_NS5_IJNSA_ILi0EEEST_ST_EEEEENS5_IJNS4_10UnderscoreESW_SW_EEEEENS4_13SM90_TMA_LOADENS4_14ComposedLayoutINS4_7SwizzleILi3ELi4ELi3EEENS4_18smem_ptr_flag_bitsILi16EEENSS_INS5_IJNSA_ILi8EEESE_EEENS5_IJSE_SB_EEEEEEEvNS4_8identityESZ_S19_vS1A_EENS_8epilogue10collective18CollectiveEpilogueINS1C_23Sm100TmaWarpSpecializedILi3ELi2ELi16ELb1ELb0EEEJSH_NS5_IJNSS_ISE_SB_EENSS_INSA_ILi32EEESB_EEEEESI_SJ_SI_SJ_NS1C_6fusion15FusionCallbacksIS1G_NS1L_17LinearCombinationISI_fSI_fLNS_15FloatRoundStyleE2EEESH_S1K_JEEENS4_5SM1004TMEM4LOAD26SM100_TMEM_LOAD_16dp256b4xESZ_NS10_INS11_ILi2ELi4ELi3EEES14_NSS_INS5_IJS15_S1I_EEENS5_IJS1I_SB_EEEEEEENS4_17SM75_U32x4_LDSM_NENS4_14SM90_TMA_STOREES1Z_NS4_17SM90_U32x4_STSM_NENS4_39AutoVectorizingCopyWithAssumedAlignmentILi128EEEEEEvvEEEEvNT_6ParamsE --------------------------
	.section	.text._ZN7cutlass13device_kernelINS_4gemm6kernel13GemmUniversalIN4cute5tupleIJiiiiEEENS1_10collective13CollectiveMmaINS1_35MainloopSm100TmaUmmaWarpSpecializedILi2ELi2ELi4ENS5_IJNS4_1CILi1EEESB_SB_EEEEENS5_IJNSA_ILi64EEENSA_ILi96EEENSA_ILi256EEEEEENS_10bfloat16_tENS5_IJlSB_lEEESI_SJ_NS4_8TiledMMAINS4_8MMA_AtomIJNS4_20SM100_MMA_F16BF16_SSISI_SI_fLi64ELi96ELNS4_4UMMA5MajorE0ELSO_0ELNSN_7ScaleInE0ELSP_0EEEEEENS4_6LayoutISC_NS5_IJNSA_ILi0EEEST_ST_EEEEENS5_IJNS4_10UnderscoreESW_SW_EEEEENS4_13SM90_TMA_LOADENS4_14ComposedLayoutINS4_7SwizzleILi3ELi4ELi3EEENS4_18smem_ptr_flag_bitsILi16EEENSS_INS5_IJNSA_ILi8EEESE_EEENS5_IJSE_SB_EEEEEEEvNS4_8identityESZ_S19_vS1A_EENS_8epilogue10collective18CollectiveEpilogueINS1C_23Sm100TmaWarpSpecializedILi3ELi2ELi16ELb1ELb0EEEJSH_NS5_IJNSS_ISE_SB_EENSS_INSA_ILi32EEESB_EEEEESI_SJ_SI_SJ_NS1C_6fusion15FusionCallbacksIS1G_NS1L_17LinearCombinationISI_fSI_fLNS_15FloatRoundStyleE2EEESH_S1K_JEEENS4_5SM1004TMEM4LOAD26SM100_TMEM_LOAD_16dp256b4xESZ_NS10_INS11_ILi2ELi4ELi3EEES14_NSS_INS5_IJS15_S1I_EEENS5_IJS1I_SB_EEEEEEENS4_17SM75_U32x4_LDSM_NENS4_14SM90_TMA_STOREES1Z_NS4_17SM90_U32x4_STSM_NENS4_39AutoVectorizingCopyWithAssumedAlignmentILi128EEEEEEvvEEEEvNT_6ParamsE,"ax",@progbits
	.align	128
.text._ZN7cutlass13device_kernelINS_4gemm6kernel13GemmUniversalIN4cute5tupleIJiiiiEEENS1_10collective13CollectiveMmaINS1_35MainloopSm100TmaUmmaWarpSpecializedILi2ELi2ELi4ENS5_IJNS4_1CILi1EEESB_SB_EEEEENS5_IJNSA_ILi64EEENSA_ILi96EEENSA_ILi256EEEEEENS_10bfloat16_tENS5_IJlSB_lEEESI_SJ_NS4_8TiledMMAINS4_8MMA_AtomIJNS4_20SM100_MMA_F16BF16_SSISI_SI_fLi64ELi96ELNS4_4UMMA5MajorE0ELSO_0ELNSN_7ScaleInE0ELSP_0EEEEEENS4_6LayoutISC_NS5_IJNSA_ILi0EEEST_ST_EEEEENS5_IJNS4_10UnderscoreESW_SW_EEEEENS4_13SM90_TMA_LOADENS4_14ComposedLayoutINS4_7SwizzleILi3ELi4ELi3EEENS4_18smem_ptr_flag_bitsILi16EEENSS_INS5_IJNSA_ILi8EEESE_EEENS5_IJSE_SB_EEEEEEEvNS4_8identityESZ_S19_vS1A_EENS_8epilogue10collective18CollectiveEpilogueINS1C_23Sm100TmaWarpSpecializedILi3ELi2ELi16ELb1ELb0EEEJSH_NS5_IJNSS_ISE_SB_EENSS_INSA_ILi32EEESB_EEEEESI_SJ_SI_SJ_NS1C_6fusion15FusionCallbacksIS1G_NS1L_17LinearCombinationISI_fSI_fLNS_15FloatRoundStyleE2EEESH_S1K_JEEENS4_5SM1004TMEM4LOAD26SM100_TMEM_LOAD_16dp256b4xESZ_NS10_INS11_ILi2ELi4ELi3EEES14_NSS_INS5_IJS15_S1I_EEENS5_IJS1I_SB_EEEEEEENS4_17SM75_U32x4_LDSM_NENS4_14SM90_TMA_STOREES1Z_NS4_17SM90_U32x4_STSM_NENS4_39AutoVectorizingCopyWithAssumedAlignmentILi128EEEEEEvvEEEEvNT_6ParamsE:
        .type           _ZN7cutlass13device_kernelINS_4gemm6kernel13GemmUniversalIN4cute5tupleIJiiiiEEENS1_10collective13CollectiveMmaINS1_35MainloopSm100TmaUmmaWarpSpecializedILi2ELi2ELi4ENS5_IJNS4_1CILi1EEESB_SB_EEEEENS5_IJNSA_ILi64EEENSA_ILi96EEENSA_ILi256EEEEEENS_10bfloat16_tENS5_IJlSB_lEEESI_SJ_NS4_8TiledMMAINS4_8MMA_AtomIJNS4_20SM100_MMA_F16BF16_SSISI_SI_fLi64ELi96ELNS4_4UMMA5MajorE0ELSO_0ELNSN_7ScaleInE0ELSP_0EEEEEENS4_6LayoutISC_NS5_IJNSA_ILi0EEEST_ST_EEEEENS5_IJNS4_10UnderscoreESW_SW_EEEEENS4_13SM90_TMA_LOADENS4_14ComposedLayoutINS4_7SwizzleILi3ELi4ELi3EEENS4_18smem_ptr_flag_bitsILi16EEENSS_INS5_IJNSA_ILi8EEESE_EEENS5_IJSE_SB_EEEEEEEvNS4_8identityESZ_S19_vS1A_EENS_8epilogue10collective18CollectiveEpilogueINS1C_23Sm100TmaWarpSpecializedILi3ELi2ELi16ELb1ELb0EEEJSH_NS5_IJNSS_ISE_SB_EENSS_INSA_ILi32EEESB_EEEEESI_SJ_SI_SJ_NS1C_6fusion15FusionCallbacksIS1G_NS1L_17LinearCombinationISI_fSI_fLNS_15FloatRoundStyleE2EEESH_S1K_JEEENS4_5SM1004TMEM4LOAD26SM100_TMEM_LOAD_16dp256b4xESZ_NS10_INS11_ILi2ELi4ELi3EEES14_NSS_INS5_IJS15_S1I_EEENS5_IJS1I_SB_EEEEEEENS4_17SM75_U32x4_LDSM_NENS4_14SM90_TMA_STOREES1Z_NS4_17SM90_U32x4_STSM_NENS4_39AutoVectorizingCopyWithAssumedAlignmentILi128EEEEEEvvEEEEvNT_6ParamsE,@function
        .size           _ZN7cutlass13device_kernelINS_4gemm6kernel13GemmUniversalIN4cute5tupleIJiiiiEEENS1_10collective13CollectiveMmaINS1_35MainloopSm100TmaUmmaWarpSpecializedILi2ELi2ELi4ENS5_IJNS4_1CILi1EEESB_SB_EEEEENS5_IJNSA_ILi64EEENSA_ILi96EEENSA_ILi256EEEEEENS_10bfloat16_tENS5_IJlSB_lEEESI_SJ_NS4_8TiledMMAINS4_8MMA_AtomIJNS4_20SM100_MMA_F16BF16_SSISI_SI_fLi64ELi96ELNS4_4UMMA5MajorE0ELSO_0ELNSN_7ScaleInE0ELSP_0EEEEEENS4_6LayoutISC_NS5_IJNSA_ILi0EEEST_ST_EEEEENS5_IJNS4_10UnderscoreESW_SW_EEEEENS4_13SM90_TMA_LOADENS4_14ComposedLayoutINS4_7SwizzleILi3ELi4ELi3EEENS4_18smem_ptr_flag_bitsILi16EEENSS_INS5_IJNSA_ILi8EEESE_EEENS5_IJSE_SB_EEEEEEEvNS4_8identityESZ_S19_vS1A_EENS_8epilogue10collective18CollectiveEpilogueINS1C_23Sm100TmaWarpSpecializedILi3ELi2ELi16ELb1ELb0EEEJSH_NS5_IJNSS_ISE_SB_EENSS_INSA_ILi32EEESB_EEEEESI_SJ_SI_SJ_NS1C_6fusion15FusionCallbacksIS1G_NS1L_17LinearCombinationISI_fSI_fLNS_15FloatRoundStyleE2EEESH_S1K_JEEENS4_5SM1004TMEM4LOAD26SM100_TMEM_LOAD_16dp256b4xESZ_NS10_INS11_ILi2ELi4ELi3EEES14_NSS_INS5_IJS15_S1I_EEENS5_IJS1I_SB_EEEEEEENS4_17SM75_U32x4_LDSM_NENS4_14SM90_TMA_STOREES1Z_NS4_17SM90_U32x4_STSM_NENS4_39AutoVectorizingCopyWithAssumedAlignmentILi128EEEEEEvvEEEEvNT_6ParamsE,(.L_x_157 - _ZN7cutlass13device_kernelINS_4gemm6kernel13GemmUniversalIN4cute5tupleIJiiiiEEENS1_10collective13CollectiveMmaINS1_35MainloopSm100TmaUmmaWarpSpecializedILi2ELi2ELi4ENS5_IJNS4_1CILi1EEESB_SB_EEEEENS5_IJNSA_ILi64EEENSA_ILi96EEENSA_ILi256EEEEEENS_10bfloat16_tENS5_IJlSB_lEEESI_SJ_NS4_8TiledMMAINS4_8MMA_AtomIJNS4_20SM100_MMA_F16BF16_SSISI_SI_fLi64ELi96ELNS4_4UMMA5MajorE0ELSO_0ELNSN_7ScaleInE0ELSP_0EEEEEENS4_6LayoutISC_NS5_IJNSA_ILi0EEEST_ST_EEEEENS5_IJNS4_10UnderscoreESW_SW_EEEEENS4_13SM90_TMA_LOADENS4_14ComposedLayoutINS4_7SwizzleILi3ELi4ELi3EEENS4_18smem_ptr_flag_bitsILi16EEENSS_INS5_IJNSA_ILi8EEESE_EEENS5_IJSE_SB_EEEEEEEvNS4_8identityESZ_S19_vS1A_EENS_8epilogue10collective18CollectiveEpilogueINS1C_23Sm100TmaWarpSpecializedILi3ELi2ELi16ELb1ELb0EEEJSH_NS5_IJNSS_ISE_SB_EENSS_INSA_ILi32EEESB_EEEEESI_SJ_SI_SJ_NS1C_6fusion15FusionCallbacksIS1G_NS1L_17LinearCombinationISI_fSI_fLNS_15FloatRoundStyleE2EEESH_S1K_JEEENS4_5SM1004TMEM4LOAD26SM100_TMEM_LOAD_16dp256b4xESZ_NS10_INS11_ILi2ELi4ELi3EEES14_NSS_INS5_IJS15_S1I_EEENS5_IJS1I_SB_EEEEEEENS4_17SM75_U32x4_LDSM_NENS4_14SM90_TMA_STOREES1Z_NS4_17SM90_U32x4_STSM_NENS4_39AutoVectorizingCopyWithAssumedAlignmentILi128EEEEEEvvEEEEvNT_6ParamsE)
        .other          _ZN7cutlass13device_kernelINS_4gemm6kernel13GemmUniversalIN4cute5tupleIJiiiiEEENS1_10collective13CollectiveMmaINS1_35MainloopSm100TmaUmmaWarpSpecializedILi2ELi2ELi4ENS5_IJNS4_1CILi1EEESB_SB_EEEEENS5_IJNSA_ILi64EEENSA_ILi96EEENSA_ILi256EEEEEENS_10bfloat16_tENS5_IJlSB_lEEESI_SJ_NS4_8TiledMMAINS4_8MMA_AtomIJNS4_20SM100_MMA_F16BF16_SSISI_SI_fLi64ELi96ELNS4_4UMMA5MajorE0ELSO_0ELNSN_7ScaleInE0ELSP_0EEEEEENS4_6LayoutISC_NS5_IJNSA_ILi0EEEST_ST_EEEEENS5_IJNS4_10UnderscoreESW_SW_EEEEENS4_13SM90_TMA_LOADENS4_14ComposedLayoutINS4_7SwizzleILi3ELi4ELi3EEENS4_18smem_ptr_flag_bitsILi16EEENSS_INS5_IJNSA_ILi8EEESE_EEENS5_IJSE_SB_EEEEEEEvNS4_8identityESZ_S19_vS1A_EENS_8epilogue10collective18CollectiveEpilogueINS1C_23Sm100TmaWarpSpecializedILi3ELi2ELi16ELb1ELb0EEEJSH_NS5_IJNSS_ISE_SB_EENSS_INSA_ILi32EEESB_EEEEESI_SJ_SI_SJ_NS1C_6fusion15FusionCallbacksIS1G_NS1L_17LinearCombinationISI_fSI_fLNS_15FloatRoundStyleE2EEESH_S1K_JEEENS4_5SM1004TMEM4LOAD26SM100_TMEM_LOAD_16dp256b4xESZ_NS10_INS11_ILi2ELi4ELi3EEES14_NSS_INS5_IJS15_S1I_EEENS5_IJS1I_SB_EEEEEEENS4_17SM75_U32x4_LDSM_NENS4_14SM90_TMA_STOREES1Z_NS4_17SM90_U32x4_STSM_NENS4_39AutoVectorizingCopyWithAssumedAlignmentILi128EEEEEEvvEEEEvNT_6ParamsE,@"STO_CUDA_ENTRY STV_DEFAULT"
_ZN7cutlass13device_kernelINS_4gemm6kernel13GemmUniversalIN4cute5tupleIJiiiiEEENS1_10collective13CollectiveMmaINS1_35MainloopSm100TmaUmmaWarpSpecializedILi2ELi2ELi4ENS5_IJNS4_1CILi1EEESB_SB_EEEEENS5_IJNSA_ILi64EEENSA_ILi96EEENSA_ILi256EEEEEENS_10bfloat16_tENS5_IJlSB_lEEESI_SJ_NS4_8TiledMMAINS4_8MMA_AtomIJNS4_20SM100_MMA_F16BF16_SSISI_SI_fLi64ELi96ELNS4_4UMMA5MajorE0ELSO_0ELNSN_7ScaleInE0ELSP_0EEEEEENS4_6LayoutISC_NS5_IJNSA_ILi0EEEST_ST_EEEEENS5_IJNS4_10UnderscoreESW_SW_EEEEENS4_13SM90_TMA_LOADENS4_14ComposedLayoutINS4_7SwizzleILi3ELi4ELi3EEENS4_18smem_ptr_flag_bitsILi16EEENSS_INS5_IJNSA_ILi8EEESE_EEENS5_IJSE_SB_EEEEEEEvNS4_8identityESZ_S19_vS1A_EENS_8epilogue10collective18CollectiveEpilogueINS1C_23Sm100TmaWarpSpecializedILi3ELi2ELi16ELb1ELb0EEEJSH_NS5_IJNSS_ISE_SB_EENSS_INSA_ILi32EEESB_EEEEESI_SJ_SI_SJ_NS1C_6fusion15FusionCallbacksIS1G_NS1L_17LinearCombinationISI_fSI_fLNS_15FloatRoundStyleE2EEESH_S1K_JEEENS4_5SM1004TMEM4LOAD26SM100_TMEM_LOAD_16dp256b4xESZ_NS10_INS11_ILi2ELi4ELi3EEES14_NSS_INS5_IJS15_S1I_EEENS5_IJS1I_SB_EEEEEEENS4_17SM75_U32x4_LDSM_NENS4_14SM90_TMA_STOREES1Z_NS4_17SM90_U32x4_STSM_NENS4_39AutoVectorizingCopyWithAssumedAlignmentILi128EEEEEEvvEEEEvNT_6ParamsE:
[----:B------:R-:W1:Y:S01]  /*0000*/  LDC R1, c[0x0][0x37c] ;  /* 0x0000df00ff017b82 */ /* 0x000e620000000800 */
[----:B------:R-:W2:Y:S01]  /*0010*/  S2R R72, SR_TID.X ;  /* 0x0000000000487919 */ /* 0x000ea20000002100 */
[----:B------:R-:W3:Y:S01]  /*0020*/  LDCU.64 UR8, c[0x0][0x890] ;  /* 0x00011200ff0877ac */ /* 0x000ee20008000a00 */
[----:B------:R-:W-:Y:S02]  /*0030*/  PRMT R59, RZ, 0x7610, R59 ;  /* 0x00007610ff3b7816 */ /* 0x000fe4000000003b */
[----:B------:R-:W-:Y:S01]  /*0040*/  ELECT P5, URZ, PT ;  /* 0x0000000000ff782f */ /* 0x000fe200038a0000 */
[----:B------:R-:W4:Y:S01]  /*0050*/  LDCU.64 UR52, c[0x0][0x358] ;  /* 0x00006b00ff3477ac */ /* 0x000f220008000a00 */
[----:B---3--:R-:W-:-:S04]  /*0060*/  UISETP.NE.U32.AND UP0, UPT, UR8, URZ, UPT ;  /* 0x000000ff0800728c */ /* 0x008fc8000bf05070 */
[----:B------:R-:W-:Y:S01]  /*0070*/  UISETP.NE.AND.EX UP0, UPT, UR9, URZ, UPT, UP0 ;  /* 0x000000ff0900728c */ /* 0x000fe2000bf05300 */
[----:B--2---:R-:W-:-:S05]  /*0080*/  SHF.R.U32.HI R65, RZ, 0x5, R72 ;  /* 0x00000005ff417819 */ /* 0x004fca0000011648 */
[----:B------:R-:W2:Y:S02]  /*0090*/  SHFL.IDX PT, R0, R65, RZ, 0x1f ;  /* 0x00001fff41007589 */ /* 0x000ea400000e0000 */
[----:B--2---:R-:W-:Y:S01]  /*00a0*/  R2UR UR10, R0 ;  /* 0x00000000000a72ca */ /* 0x004fe200000e0000 */
[----:B-1--4-:R-:W-:-:S14]  /*00b0*/  BRA.U UP0, `(.L_x_0) ;  /* 0x00000001002c7547 */ /* 0x012fdc000b800000 */
[----:B------:R-:W1:Y:S02]  /*00c0*/  LDCU.64 UR4, c[0x0][0x888] ;  /* 0x00011100ff0477ac */ /* 0x000e640008000a00 */
[----:B-1----:R-:W-:-:S04]  /*00d0*/  UISETP.NE.U32.AND UP0, UPT, UR4, URZ, UPT ;  /* 0x000000ff0400728c */ /* 0x002fc8000bf05070 */
[----:B------:R-:W-:-:S09]  /*00e0*/  UISETP.NE.AND.EX UP0, UPT, UR5, URZ, UPT, UP0 ;  /* 0x000000ff0500728c */ /* 0x000fd2000bf05300 */
[----:B------:R-:W-:Y:S05]  /*00f0*/  BRA.U !UP0, `(.L_x_1) ;  /* 0x0000000108107547 */ /* 0x000fea000b800000 */
[----:B------:R-:W1:Y:S02]  /*0100*/  LDC.64 R2, c[0x0][0x888] ;  /* 0x00022200ff027b82 */ /* 0x000e640000000a00 */
[----:B-1----:R1:W5:Y:S01]  /*0110*/  LDG.E R35, desc[UR52][R2.64] ;  /* 0x0000003402237981 */ /* 0x002362000c1e1900 */
[----:B------:R-:W-:Y:S01]  /*0120*/  HFMA2 R59, -RZ, RZ, 0, 5.9604644775390625e-08 ;  /* 0x00000001ff3b7431 */ /* 0x000fe200000001ff */
[----:B------:R-:W-:Y:S05]  /*0130*/  BRA `(.L_x_0) ;  /* 0x00000000000c7947 */ /* 0x000fea0003800000 */
.L_x_1:
[----:B------:R-:W1:Y:S01]  /*0140*/  LDCU UR4, c[0x0][0x880] ;  /* 0x00011000ff0477ac */ /* 0x000e620008000800 */
[----:B------:R-:W-:Y:S01]  /*0150*/  HFMA2 R59, -RZ, RZ, 0, 5.9604644775390625e-08 ;  /* 0x00000001ff3b7431 */ /* 0x000fe200000001ff */
[----:B-1----:R-:W-:-:S07]  /*0160*/  MOV R35, UR4 ;  /* 0x0000000400237c02 */ /* 0x002fce0008000f00 */
.L_x_0:
[----:B------:R-:W2:Y:S02]  /*0170*/  LDCU.64 UR4, c[0x0][0x8b0] ;  /* 0x00011600ff0477ac */ /* 0x000ea40008000a00 */
[----:B--2---:R-:W-:-:S04]  /*0180*/  UISETP.NE.U32.AND UP0, UPT, UR4, URZ, UPT ;  /* 0x000000ff0400728c */ /* 0x004fc8000bf05070 */
[----:B------:R-:W-:-:S09]  /*0190*/  UISETP.NE.AND.EX UP0, UPT, UR5, URZ, UPT, UP0 ;  /* 0x000000ff0500728c */ /* 0x000fd2000bf05300 */
[----:B------:R-:W-:Y:S05]  /*01a0*/  BRA.U UP0, `(.L_x_2) ;  /* 0x0000000100247547 */ /* 0x000fea000b800000 */
[----:B------:R-:W2:Y:S02]  /*01b0*/  LDCU.64 UR4, c[0x0][0x8a8] ;  /* 0x00011500ff0477ac */ /* 0x000ea40008000a00 */
[----:B--2---:R-:W-:-:S04]  /*01c0*/  UISETP.NE.U32.AND UP0, UPT, UR4, URZ, UPT ;  /* 0x000000ff0400728c */ /* 0x004fc8000bf05070 */
[----:B------:R-:W-:-:S09]  /*01d0*/  UISETP.NE.AND.EX UP0, UPT, UR5, URZ, UPT, UP0 ;  /* 0x000000ff0500728c */ /* 0x000fd2000bf05300 */
[----:B------:R-:W-:Y:S05]  /*01e0*/  BRA.U !UP0, `(.L_x_3) ;  /* 0x00000001080c7547 */ /* 0x000fea000b800000 */
[----:B------:R-:W2:Y:S02]  /*01f0*/  LDC.64 R32, c[0x0][0x8a8] ;  /* 0x00022a00ff207b82 */ /* 0x000ea40000000a00 */
[----:B--2---:R2:W5:Y:S01]  /*0200*/  LDG.E R32, desc[UR52][R32.64] ;  /* 0x0000003420207981 */ /* 0x004562000c1e1900 */
[----:B------:R-:W-:Y:S05]  /*0210*/  BRA `(.L_x_2) ;  /* 0x0000000000087947 */ /* 0x000fea0003800000 */
.L_x_3:
[----:B------:R-:W2:Y:S02]  /*0220*/  LDCU UR4, c[0x0][0x8a0] ;  /* 0x00011400ff0477ac */ /* 0x000ea40008000800 */
[----:B--2---:R-:W-:Y:S02]  /*0230*/  MOV R32, UR4 ;  /* 0x0000000400207c02 */ /* 0x004fe40008000f00 */
.L_x_2:
[----:B------:R-:W-:Y:S01]  /*0240*/  IMAD.U32 R0, RZ, RZ, UR10 ;  /* 0x0000000aff007e24 */ /* 0x000fe2000f8e00ff */
[----:B------:R-:W-:Y:S04]  /*0250*/  BSSY.RECONVERGENT B0, `(.L_x_4) ;  /* 0x000000c000007945 */ /* 0x000fe80003800200 */
[C---:B------:R-:W-:Y:S02]  /*0260*/  ISETP.NE.OR P1, PT, R0.reuse, 0x1, !P5 ;  /* 0x000000010000780c */ /* 0x040fe40006f25670 */
[----:B------:R-:W-:-:S11]  /*0270*/  ISETP.NE.OR P0, PT, R0, 0x3, !P5 ;  /* 0x000000030000780c */ /* 0x000fd60006f05670 */
[----:B------:R-:W-:Y:S05]  /*0280*/  @P1 BRA `(.L_x_5) ;  /* 0x0000000000201947 */ /* 0x000fea0003800000 */
[----:B------:R-:W3:Y:S02]  /*0290*/  LDCU.64 UR4, c[0x0][0x348] ;  /* 0x00006900ff0477ac */ /* 0x000ee40008000a00 */
[----:B---3--:R-:W-:Y:S02]  /*02a0*/  UIADD3 UR6, UP1, UPT, UR4, 0x80, URZ ;  /* 0x0000008004067890 */ /* 0x008fe4000ff3e0ff */
[----:B------:R-:W-:Y:S02]  /*02b0*/  UIADD3 UR4, UP0, UPT, UR4, 0x180, URZ ;  /* 0x0000018004047890 */ /* 0x000fe4000ff1e0ff */
[----:B------:R-:W-:Y:S02]  /*02c0*/  UIADD3.X UR7, UPT, UPT, URZ, UR5, URZ, UP1, !UPT ;  /* 0x00000005ff077290 */ /* 0x000fe40008ffe4ff */
[----:B------:R-:W-:-:S07]  /*02d0*/  UIADD3.X UR5, UPT, UPT, URZ, UR5, URZ, UP0, !UPT ;  /* 0x00000005ff057290 */ /* 0x000fce00087fe4ff */
[----:B------:R3:W-:Y:S02]  /*02e0*/  UTMACCTL.PF [UR6] ;  /* 0x00000000060079b9 */ /* 0x0007e40008040000 */
[----:B------:R3:W-:Y:S02]  /*02f0*/  UTMACCTL.PF [UR4] ;  /* 0x00000000040079b9 */ /* 0x0007e40008040000 */
[----:B---3--:R-:W-:Y:S01]  /*0300*/  NOP ;  /* 0x0000000000007918 */ /* 0x008fe20000000000 */
.L_x_5:
[----:B------:R-:W-:Y:S05]  /*0310*/  BSYNC.RECONVERGENT B0 ;  /* 0x0000000000007941 */ /* 0x000fea0003800200 */
.L_x_4:
[----:B------:R-:W-:Y:S04]  /*0320*/  BSSY.RECONVERGENT B0, `(.L_x_6) ;  /* 0x000000a000007945 */ /* 0x000fe80003800200 */
        /* <DEDUP_REMOVED lines=9> */
.L_x_7:
[----:B------:R-:W-:Y:S05]  /*03c0*/  BSYNC.RECONVERGENT B0 ;  /* 0x0000000000007941 */ /* 0x000fea0003800200 */
.L_x_6:
[----:B------:R-:W3:Y:S01]  /*03d0*/  LDCU.64 UR4, c[0x0][0x888] ;  /* 0x00011100ff0477ac */ /* 0x000ee20008000a00 */
[----:B------:R-:W-:Y:S02]  /*03e0*/  UISETP.EQ.U32.AND UP1, UPT, UR8, URZ, UPT ;  /* 0x000000ff0800728c */ /* 0x000fe4000bf22070 */
[----:B------:R-:W-:Y:S02]  /*03f0*/  UPLOP3.LUT UP2, UPT, UPT, UPT, UPT, 0x80, 0x8 ;  /* 0x000000000008789c */ /* 0x000fe40003f4f070 */
[----:B---3--:R-:W-:-:S04]  /*0400*/  UISETP.NE.U32.AND UP0, UPT, UR4, URZ, UPT ;  /* 0x000000ff0400728c */ /* 0x008fc8000bf05070 */
[----:B------:R-:W-:-:S04]  /*0410*/  UISETP.NE.AND.EX UP0, UPT, UR5, URZ, UPT, UP0 ;  /* 0x000000ff0500728c */ /* 0x000fc8000bf05300 */
[----:B------:R-:W-:-:S04]  /*0420*/  UISETP.EQ.OR.EX UP3, UPT, UR9, URZ, !UP0, UP1 ;  /* 0x000000ff0900728c */ /* 0x000fc8000c762710 */
[----:B------:R-:W-:-:S05]  /*0430*/  UP2UR UR48, UPR, URZ, 0x8 ;  /* 0x00000008ff307883 */ /* 0x000fca0008000000 */
[----:B------:R-:W-:Y:S07]  /*0440*/  BRA.U !UP3, `(.L_x_8) ;  /* 0x000000010b207547 */ /* 0x000fee000b800000 */
[----:B------:R-:W-:Y:S01]  /*0450*/  UISETP.NE.U32.AND UP2, UPT, UR8, URZ, UPT ;  /* 0x000000ff0800728c */ /* 0x000fe2000bf45070 */
[----:B-----5:R-:W-:Y:S01]  /*0460*/  FSETP.NEU.AND P0, PT, R35, RZ, PT ;  /* 0x000000ff2300720b */ /* 0x020fe20003f0d000 */
[----:B------:R-:W-:Y:S02]  /*0470*/  USEL UR4, URZ, 0xffffffff, UP0 ;  /* 0xffffffffff047887 */ /* 0x000fe40008000000 */
[----:B------:R-:W-:-:S10]  /*0480*/  UISETP.NE.AND.EX UP2, UPT, UR9, URZ, UPT, UP2 ;  /* 0x000000ff0900728c */ /* 0x000fd4000bf45320 */
[----:B------:R-:W-:Y:S01]  /*0490*/  VOTEU.ANY UP1, P0 ;  /* 0x0000000000ff7886 */ /* 0x000fe20000020100 */
[----:B------:R-:W-:-:S04]  /*04a0*/  @!UP2 USEL UR4, URZ, 0xffffffff, UP1 ;  /* 0xffffffffff04a887 */ /* 0x000fc80008800000 */
[----:B------:R-:W-:-:S04]  /*04b0*/  ULOP3.LUT UR4, UR4, 0x1, URZ, 0xc0, !UPT ;  /* 0x0000000104047892 */ /* 0x000fc8000f8ec0ff */
[----:B------:R-:W-:-:S11]  /*04c0*/  UISETP.NE.U32.AND UP2, UPT, UR4, 0x1, UPT ;  /* 0x000000010400788c */ /* 0x000fd6000bf45070 */
.L_x_8:
[----:B-1----:R-:W1:Y:S01]  /*04d0*/  SHFL.IDX PT, R2, R65, RZ, 0x1f ;  /* 0x00001fff41027589 */ /* 0x002e6200000e0000 */
[----:B------:R-:W-:-:S04]  /*04e0*/  UISETP.NE.AND UP1, UPT, UR10, 0x2, UPT ;  /* 0x000000020a00788c */ /* 0x000fc8000bf25270 */
[----:B------:R-:W-:Y:S01]  /*04f0*/  USEL UR21, URZ, 0x1, UP1 ;  /* 0x00000001ff157887 */ /* 0x000fe20008800000 */
[----:B-1----:R-:W-:-:S13]  /*0500*/  ISETP.NE.AND P0, PT, R2, RZ, PT ;  /* 0x000000ff0200720c */ /* 0x002fda0003f05270 */
[----:B------:R-:W-:Y:S05]  /*0510*/  @P0 BRA `(.L_x_9) ;  /* 0x0000000000380947 */ /* 0x000fea0003800000 */
[----:B------:R-:W1:Y:S01]  /*0520*/  S2UR UR4, SR_CgaCtaId ;  /* 0x00000000000479c3 */ /* 0x000e620000008800 */
[----:B------:R-:W-:Y:S01]  /*0530*/  UMOV UR5, 0x400 ;  /* 0x0000040000057882 */ /* 0x000fe20000000000 */
[----:B------:R-:W-:Y:S01]  /*0540*/  UMOV UR6, 0x1 ;  /* 0x0000000100067882 */ /* 0x000fe20000000000 */
[----:B------:R-:W-:Y:S01]  /*0550*/  ELECT P0, URZ, PT ;  /* 0x0000000000ff782f */ /* 0x000fe20003800000 */
[----:B------:R-:W-:-:S04]  /*0560*/  UIADD3 UR6, UPT, UPT, -UR6, 0x100000, URZ ;  /* 0x0010000006067890 */ /* 0x000fc8000fffe1ff */
[----:B------:R-:W-:Y:S02]  /*0570*/  USHF.L.U32 UR7, UR6, 0xb, URZ ;  /* 0x0000000b06077899 */ /* 0x000fe400080006ff */
[----:B------:R-:W-:Y:S02]  /*0580*/  USHF.L.U32 UR6, UR6, 0x1, URZ ;  /* 0x0000000106067899 */ /* 0x000fe400080006ff */
[----:B-1----:R-:W-:Y:S01]  /*0590*/  ULEA UR4, UR4, UR5, 0x18 ;  /* 0x0000000504047291 */ /* 0x002fe2000f8ec0ff */
[----:B------:R-:W1:Y:S11]  /*05a0*/  FENCE.VIEW.ASYNC.S ;  /* 0x00000000000073c6 */ /* 0x000e760000000000 */
[----:B-1----:R1:W3:Y:S01]  /*05b0*/  SYNCS.EXCH.64 URZ, [UR4], UR6 ;  /* 0x0000000604ff75b2 */ /* 0x0022e20008000100 */
[----:B------:R1:W4:Y:S01]  /*05c0*/  SYNCS.EXCH.64 URZ, [UR4+0x10], UR6 ;  /* 0x0000100604ff75b2 */ /* 0x0003220008000100 */
[----:B------:R1:W1:Y:S01]  /*05d0*/  SYNCS.EXCH.64 URZ, [UR4+0x8], UR6 ;  /* 0x0000080604ff75b2 */ /* 0x0002620008000100 */
[----:B------:R1:W1:Y:S01]  /*05e0*/  SYNCS.EXCH.64 URZ, [UR4+0x18], UR6 ;  /* 0x0000180604ff75b2 */ /* 0x0002620008000100 */
[----:B------:R-:W-:Y:S01]  /*05f0*/  NOP ;  /* 0x0000000000007918 */ /* 0x000fe20000000000 */
.L_x_9:
[----:B------:R-:W2:Y:S01]  /*0600*/  SHFL.IDX PT, R2, R65, RZ, 0x1f ;  /* 0x00001fff41027589 */ /* 0x000ea200000e0000 */
[----:B------:R-:W-:Y:S01]  /*0610*/  NOP ;  /* 0x0000000000007918 */ /* 0x000fe20000000000 */
[----:B--2---:R-:W-:-:S13]  /*0620*/  ISETP.NE.AND P0, PT, R2, 0x1, PT ;  /* 0x000000010200780c */ /* 0x004fda0003f05270 */
[----:B------:R-:W-:Y:S05]  /*0630*/  @P0 BRA `(.L_x_10) ;  /* 0x0000000000500947 */ /* 0x000fea0003800000 */
[----:B-1----:R-:W1:Y:S01]  /*0640*/  S2UR UR4, SR_CgaCtaId ;  /* 0x00000000000479c3 */ /* 0x002e620000008800 */
[----:B------:R-:W-:Y:S01]  /*0650*/  UMOV UR5, 0x400 ;  /* 0x0000040000057882 */ /* 0x000fe20000000000 */
[----:B------:R-:W-:Y:S01]  /*0660*/  UMOV UR8, 0x20 ;  /* 0x0000002000087882 */ /* 0x000fe20000000000 */
[----:B------:R-:W-:Y:S01]  /*0670*/  UMOV UR6, 0x80 ;  /* 0x0000008000067882 */ /* 0x000fe20000000000 */
[----:B------:R-:W-:-:S04]  /*0680*/  UIADD3 UR8, UPT, UPT, -UR8, 0x100000, URZ ;  /* 0x0010000008087890 */ /* 0x000fc8000fffe1ff */
[----:B------:R-:W-:Y:S02]  /*0690*/  USHF.L.U32 UR9, UR8, 0xb, URZ ;  /* 0x0000000b08097899 */ /* 0x000fe400080006ff */
[----:B------:R-:W-:Y:S02]  /*06a0*/  USHF.L.U32 UR8, UR8, 0x1, URZ ;  /* 0x0000000108087899 */ /* 0x000fe400080006ff */
[----:B------:R-:W-:-:S04]  /*06b0*/  UIADD3 UR6, UPT, UPT, -UR6, 0x100000, URZ ;  /* 0x0010000006067890 */ /* 0x000fc8000fffe1ff */
[----:B------:R-:W-:Y:S02]  /*06c0*/  USHF.L.U32 UR7, UR6, 0xb, URZ ;  /* 0x0000000b06077899 */ /* 0x000fe400080006ff */
[----:B------:R-:W-:Y:S01]  /*06d0*/  USHF.L.U32 UR6, UR6, 0x1, URZ ;  /* 0x0000000106067899 */ /* 0x000fe200080006ff */
[----:B------:R-:W-:Y:S01]  /*06e0*/  ELECT P0, URZ, PT ;  /* 0x0000000000ff782f */ /* 0x000fe20003800000 */
[----:B-1----:R-:W-:Y:S01]  /*06f0*/  ULEA UR4, UR4, UR5, 0x18 ;  /* 0x0000000504047291 */ /* 0x002fe2000f8ec0ff */
[----:B------:R-:W1:Y:S11]  /*0700*/  FENCE.VIEW.ASYNC.S ;  /* 0x00000000000073c6 */ /* 0x000e760000000000 */
[----:B-1----:R2:W1:Y:S01]  /*0710*/  SYNCS.EXCH.64 URZ, [UR4+0x20], UR8 ;  /* 0x0000200804ff75b2 */ /* 0x0024620008000100 */
[----:B------:R2:W1:Y:S01]  /*0720*/  SYNCS.EXCH.64 URZ, [UR4+0x38], UR6 ;  /* 0x0000380604ff75b2 */ /* 0x0004620008000100 */
[----:B------:R2:W1:Y:S01]  /*0730*/  SYNCS.EXCH.64 URZ, [UR4+0x28], UR8 ;  /* 0x0000280804ff75b2 */ /* 0x0004620008000100 */
[----:B------:R2:W1:Y:S01]  /*0740*/  SYNCS.EXCH.64 URZ, [UR4+0x40], UR6 ;  /* 0x0000400604ff75b2 */ /* 0x0004620008000100 */
[----:B------:R2:W1:Y:S01]  /*0750*/  SYNCS.EXCH.64 URZ, [UR4+0x30], UR8 ;  /* 0x0000300804ff75b2 */ /* 0x0004620008000100 */
[----:B------:R2:W1:Y:S02]  /*0760*/  SYNCS.EXCH.64 URZ, [UR4+0x48], UR6 ;  /* 0x0000480604ff75b2 */ /* 0x0004640008000100 */
[----:B--2---:R-:W-:Y:S01]  /*0770*/  NOP ;  /* 0x0000000000007918 */ /* 0x004fe20000000000 */
.L_x_10:
[----:B------:R-:W2:Y:S01]  /*0780*/  SHFL.IDX PT, R2, R65, RZ, 0x1f ;  /* 0x00001fff41027589 */ /* 0x000ea200000e0000 */
[----:B------:R-:W-:Y:S01]  /*0790*/  NOP ;  /* 0x0000000000007918 */ /* 0x000fe20000000000 */
[----:B--2---:R-:W-:-:S13]  /*07a0*/  ISETP.NE.AND P0, PT, R2, 0x3, PT ;  /* 0x000000030200780c */ /* 0x004fda0003f05270 */
[----:B------:R-:W-:Y:S05]  /*07b0*/  @P0 BRA `(.L_x_11) ;  /* 0x0000000000300947 */ /* 0x000fea0003800000 */
[----:B-1----:R-:W1:Y:S01]  /*07c0*/  S2UR UR6, SR_CgaCtaId ;  /* 0x00000000000679c3 */ /* 0x002e620000008800 */
[----:B------:R-:W-:Y:S01]  /*07d0*/  UMOV UR4, 0x400 ;  /* 0x0000040000047882 */ /* 0x000fe20000000000 */
[----:B------:R-:W-:Y:S01]  /*07e0*/  UMOV UR5, 0x20 ;  /* 0x0000002000057882 */ /* 0x000fe20000000000 */
[----:B------:R-:W-:Y:S01]  /*07f0*/  ELECT P0, URZ, PT ;  /* 0x0000000000ff782f */ /* 0x000fe20003800000 */
[----:B-1----:R-:W-:Y:S02]  /*0800*/  ULEA UR6, UR6, UR4, 0x18 ;  /* 0x0000000406067291 */ /* 0x002fe4000f8ec0ff */
[----:B------:R-:W-:-:S04]  /*0810*/  UIADD3 UR4, UPT, UPT, -UR5, 0x100000, URZ ;  /* 0x0010000005047890 */ /* 0x000fc8000fffe1ff */
[----:B------:R-:W-:Y:S02]  /*0820*/  USHF.L.U32 UR5, UR4, 0xb, URZ ;  /* 0x0000000b04057899 */ /* 0x000fe400080006ff */
[----:B------:R-:W-:Y:S01]  /*0830*/  USHF.L.U32 UR4, UR4, 0x1, URZ ;  /* 0x0000000104047899 */ /* 0x000fe200080006ff */
[----:B------:R-:W1:Y:S11]  /*0840*/  FENCE.VIEW.ASYNC.S ;  /* 0x00000000000073c6 */ /* 0x000e760000000000 */
[----:B-1----:R2:W1:Y:S01]  /*0850*/  SYNCS.EXCH.64 URZ, [UR6+0x50], UR4 ;  /* 0x0000500406ff75b2 */ /* 0x0024620008000100 */
[----:B------:R2:W1:Y:S02]  /*0860*/  SYNCS.EXCH.64 URZ, [UR6+0x58], UR4 ;  /* 0x0000580406ff75b2 */ /* 0x0004640008000100 */
[----:B--2---:R-:W-:Y:S01]  /*0870*/  NOP ;  /* 0x0000000000007918 */ /* 0x004fe20000000000 */
.L_x_11:
[----:B------:R-:W2:Y:S01]  /*0880*/  SHFL.IDX PT, R2, R65, RZ, 0x1f ;  /* 0x00001fff41027589 */ /* 0x000ea200000e0000 */
[----:B------:R-:W-:Y:S01]  /*0890*/  NOP ;  /* 0x0000000000007918 */ /* 0x000fe20000000000 */
[----:B--2---:R-:W-:-:S13]  /*08a0*/  ISETP.NE.AND P0, PT, R2, 0x4, PT ;  /* 0x000000040200780c */ /* 0x004fda0003f05270 */
[----:B------:R-:W-:Y:S05]  /*08b0*/  @P0 BRA `(.L_x_12) ;  /* 0x00000000004c0947 */ /* 0x000fea0003800000 */
[----:B-1----:R-:W1:Y:S01]  /*08c0*/  S2UR UR6, SR_CgaCtaId ;  /* 0x00000000000679c3 */ /* 0x002e620000008800 */
[----:B------:R-:W-:Y:S01]  /*08d0*/  UMOV UR4, 0x100 ;  /* 0x0000010000047882 */ /* 0x000fe20000000000 */
[----:B------:R-:W-:Y:S01]  /*08e0*/  UMOV UR5, 0x400 ;  /* 0x0000040000057882 */ /* 0x000fe20000000000 */
[----:B------:R-:W-:Y:S01]  /*08f0*/  USEL UR4, UR4, 0xe0, UP2 ;  /* 0x000000e004047887 */ /* 0x000fe20009000000 */
[----:B------:R-:W-:Y:S01]  /*0900*/  UMOV UR8, 0x1 ;  /* 0x0000000100087882 */ /* 0x000fe20000000000 */
[----:B------:R-:W-:Y:S01]  /*0910*/  ELECT P0, URZ, PT ;  /* 0x0000000000ff782f */ /* 0x000fe20003800000 */
[----:B------:R-:W-:-:S04]  /*0920*/  UIADD3 UR8, UPT, UPT, -UR8, 0x100000, URZ ;  /* 0x0010000008087890 */ /* 0x000fc8000fffe1ff */
[----:B------:R-:W-:Y:S02]  /*0930*/  USHF.L.U32 UR9, UR8, 0xb, URZ ;  /* 0x0000000b08097899 */ /* 0x000fe400080006ff */
[----:B------:R-:W-:Y:S02]  /*0940*/  USHF.L.U32 UR8, UR8, 0x1, URZ ;  /* 0x0000000108087899 */ /* 0x000fe400080006ff */
[----:B-1----:R-:W-:Y:S02]  /*0950*/  ULEA UR6, UR6, UR5, 0x18 ;  /* 0x0000000506067291 */ /* 0x002fe4000f8ec0ff */
[----:B------:R-:W-:-:S04]  /*0960*/  UIADD3 UR4, UPT, UPT, -UR4, 0x100000, URZ ;  /* 0x0010000004047890 */ /* 0x000fc8000fffe1ff */
[----:B------:R-:W-:Y:S02]  /*0970*/  USHF.L.U32 UR5, UR4, 0xb, URZ ;  /* 0x0000000b04057899 */ /* 0x000fe400080006ff */
[----:B------:R-:W-:Y:S01]  /*0980*/  USHF.L.U32 UR4, UR4, 0x1, URZ ;  /* 0x0000000104047899 */ /* 0x000fe200080006ff */
[----:B------:R-:W1:Y:S03]  /*0990*/  FENCE.VIEW.ASYNC.S ;  /* 0x00000000000073c6 */ /* 0x000e660000000000 */
[----:B-1----:R2:W1:Y:S08]  /*09a0*/  SYNCS.EXCH.64 URZ, [UR6+0x60], UR8 ;  /* 0x0000600806ff75b2 */ /* 0x0024700008000100 */
[----:B------:R2:W1:Y:S01]  /*09b0*/  SYNCS.EXCH.64 URZ, [UR6+0x70], UR4 ;  /* 0x0000700406ff75b2 */ /* 0x0004620008000100 */
[----:B------:R2:W1:Y:S01]  /*09c0*/  SYNCS.EXCH.64 URZ, [UR6+0x68], UR8 ;  /* 0x0000680806ff75b2 */ /* 0x0004620008000100 */
[----:B------:R2:W1:Y:S02]  /*09d0*/  SYNCS.EXCH.64 URZ, [UR6+0x78], UR4 ;  /* 0x0000780406ff75b2 */ /* 0x0004640008000100 */
[----:B--2---:R-:W-:Y:S01]  /*09e0*/  NOP ;  /* 0x0000000000007918 */ /* 0x004fe20000000000 */
.L_x_12:
        /* <DEDUP_REMOVED lines=22> */
[----:B------:R2:W1:Y:S01]  /*0b50*/  SYNCS.EXCH.64 URZ, [UR4+0xb0], UR6 ;  /* 0x0000b00604ff75b2 */ /* 0x0004620008000100 */
[----:B------:R2:W1:Y:S01]  /*0b60*/  SYNCS.EXCH.64 URZ, [UR4+0x98], UR8 ;  /* 0x0000980804ff75b2 */ /* 0x0004620008000100 */
[----:B------:R2:W1:Y:S02]  /*0b70*/  SYNCS.EXCH.64 URZ, [UR4+0xb8], UR6 ;  /* 0x0000b80604ff75b2 */ /* 0x0004640008000100 */
[----:B--2---:R-:W-:Y:S01]  /*0b80*/  NOP ;  /* 0x0000000000007918 */ /* 0x004fe20000000000 */
.L_x_13:
        /* <DEDUP_REMOVED lines=13> */
[----:B-1----:R2:W1:Y:S01]  /*0c60*/  SYNCS.EXCH.64 URZ, [UR4+0xc0], UR6 ;  /* 0x0000c00604ff75b2 */ /* 0x0024620008000100 */
[----:B------:R2:W1:Y:S01]  /*0c70*/  SYNCS.EXCH.64 URZ, [UR4+0xd0], UR6 ;  /* 0x0000d00604ff75b2 */ /* 0x0004620008000100 */
[----:B------:R2:W1:Y:S01]  /*0c80*/  SYNCS.EXCH.64 URZ, [UR4+0xc8], UR6 ;  /* 0x0000c80604ff75b2 */ /* 0x0004620008000100 */
[----:B------:R2:W1:Y:S02]  /*0c90*/  SYNCS.EXCH.64 URZ, [UR4+0xd8], UR6 ;  /* 0x0000d80604ff75b2 */ /* 0x0004640008000100 */
[----:B--2---:R-:W-:Y:S01]  /*0ca0*/  NOP ;  /* 0x0000000000007918 */ /* 0x004fe20000000000 */
.L_x_14:
[----:B------:R-:W2:Y:S01]  /*0cb0*/  S2UR UR5, SR_CTAID.X ;  /* 0x00000000000579c3 */ /* 0x000ea20000002500 */
[----:B------:R-:W-:-:S05]  /*0cc0*/  CS2R.32 R60, SR_CgaSize ;  /* 0x00000000003c7805 */ /* 0x000fca0000008a00 */
[----:B------:R-:W-:-:S05]  /*0cd0*/  IMAD R60, R60, -0xa0, RZ ;  /* 0xffffff603c3c7824 */ /* 0x000fca00078e02ff */
[----:B-1----:R-:W-:-:S14]  /*0ce0*/  R2UR UR7, R60 ;  /* 0x000000003c0772ca */ /* 0x002fdc00000e0000 */
[----:B------:R-:W1:Y:S01]  /*0cf0*/  LDCU UR7, c[0x0][UR7+0x2b0] ;  /* 0x00005600070777ac */ /* 0x000e620008000800 */
[----:B------:R-:W-:Y:S01]  /*0d00*/  NOP ;  /* 0x0000000000007918 */ /* 0x000fe20000000000 */
[----:B------:R-:W-:-:S05]  /*0d10*/  CS2R.32 R60, SR_CgaSize ;  /* 0x00000000003c7805 */ /* 0x000fca0000008a00 */
[----:B------:R-:W-:-:S05]  /*0d20*/  IMAD R60, R60, -0xa0, RZ ;  /* 0xffffff603c3c7824 */ /* 0x000fca00078e02ff */
[----:B------:R-:W-:-:S14]  /*0d30*/  R2UR UR6, R60 ;  /* 0x000000003c0672ca */ /* 0x000fdc00000e0000 */
[----:B------:R-:W3:Y:S01]  /*0d40*/  LDCU UR6, c[0x0][UR6+0x2b4] ;  /* 0x00005680060677ac */ /* 0x000ee20008000800 */
[----:B------:R-:W4:Y:S08]  /*0d50*/  S2UR UR4, SR_CTAID.Y ;  /* 0x00000000000479c3 */ /* 0x000f300000002600 */
[----:B------:R-:W3:Y:S01]  /*0d60*/  LDC R9, c[0x0][0xb24] ;  /* 0x0002c900ff097b82 */ /* 0x000ee20000000800 */
[----:B--2---:R-:W-:-:S02]  /*0d70*/  I2FP.F32.U32 R4, UR5 ;  /* 0x0000000500047c45 */ /* 0x004fc40008201000 */
[----:B------:R-:W-:-:S05]  /*0d80*/  CS2R.32 R5, SR_CgaSize ;  /* 0x0000000000057805 */ /* 0x000fca0000008a00 */
[----:B------:R-:W-:-:S06]  /*0d90*/  IMAD R5, R5, -0xa0, RZ ;  /* 0xffffff6005057824 */ /* 0x000fcc00078e02ff */
[----:B------:R-:W2:Y:S01]  /*0da0*/  LDC R5, c[0x0][R5+0x2a0] ;  /* 0x0000a80005057b82 */ /* 0x000ea20000000800 */
[----:B------:R-:W-:Y:S01]  /*0db0*/  MOV R21, UR5 ;  /* 0x0000000500157c02 */ /* 0x000fe20008000f00 */
[----:B-1----:R-:W-:Y:S01]  /*0dc0*/  FMUL R4, R4, UR7 ;  /* 0x0000000704047c20 */ /* 0x002fe20008400000 */
[----:B----4-:R-:W-:Y:S02]  /*0dd0*/  I2FP.F32.U32 R2, UR4 ;  /* 0x0000000400027c45 */ /* 0x010fe40008201000 */
[----:B------:R-:W-:-:S05]  /*0de0*/  CS2R.32 R3, SR_CgaSize ;  /* 0x0000000000037805 */ /* 0x000fca0000008a00 */
[----:B------:R-:W-:-:S06]  /*0df0*/  IMAD R3, R3, -0xa0, RZ ;  /* 0xffffff6003037824 */ /* 0x000fcc00078e02ff */
[----:B------:R-:W1:Y:S01]  /*0e00*/  LDC R3, c[0x0][R3+0x2a4] ;  /* 0x0000a90003037b82 */ /* 0x000e620000000800 */
[----:B------:R-:W4:Y:S01]  /*0e10*/  F2I.U32.TRUNC.NTZ R60, R4 ;  /* 0x00000004003c7305 */ /* 0x000f22000020f000 */
[----:B------:R-:W-:Y:S01]  /*0e20*/  MOV R20, UR4 ;  /* 0x0000000400147c02 */ /* 0x000fe20008000f00 */
[----:B---3--:R-:W-:-:S05]  /*0e30*/  FMUL R2, R2, UR6 ;  /* 0x0000000602027c20 */ /* 0x008fca0008400000 */
[----:B------:R-:W-:Y:S01]  /*0e40*/  BAR.SYNC.DEFER_BLOCKING 0x0 ;  /* 0x0000000000007b1d */ /* 0x000fe20000010000 */
[----:B------:R-:W-:-:S05]  /*0e50*/  ISETP.GE.AND P0, PT, R9, 0x1, PT ;  /* 0x000000010900780c */ /* 0x000fca0003f06270 */
[----:B------:R-:W3:Y:S02]  /*0e60*/  F2I.U32.TRUNC.NTZ R58, R2 ;  /* 0x00000002003a7305 */ /* 0x000ee4000020f000 */
[----:B------:R-:W1:Y:S01]  /*0e70*/  S2UR UR60, SR_CTAID.Z ;  /* 0x00000000003c79c3 */ /* 0x000e620000002700 */
[----:B----4-:R-:W-:-:S05]  /*0e80*/  IADD3 R60, PT, PT, -R60, RZ, RZ ;  /* 0x000000ff3c3c7210 */ /* 0x010fca0007ffe1ff */
[----:B--2---:R-:W-:Y:S01]  /*0e90*/  IMAD R60, R5, R60, UR5 ;  /* 0x00000005053c7e24 */ /* 0x004fe2000f8e023c */
[----:B---3--:R-:W-:-:S05]  /*0ea0*/  IADD3 R58, PT, PT, -R58, RZ, RZ ;  /* 0x000000ff3a3a7210 */ /* 0x008fca0007ffe1ff */
[----:B-1----:R-:W-:Y:S01]  /*0eb0*/  IMAD R58, R3, R58, UR4 ;  /* 0x00000004033a7e24 */ /* 0x002fe2000f8e023a */
[----:B------:R-:W-:Y:S06]  /*0ec0*/  @!P0 BRA `(.L_x_15) ;  /* 0x0000000000b88947 */ /* 0x000fec0003800000 */
[----:B------:R-:W1:Y:S01]  /*0ed0*/  LDC.64 R4, c[0x0][0xb18] ;  /* 0x0002c600ff047b82 */ /* 0x000e620000000a00 */
[----:B------:R-:W-:-:S07]  /*0ee0*/  ISETP.NE.AND P0, PT, R9, 0x1, PT ;  /* 0x000000010900780c */ /* 0x000fce0003f05270 */
[----:B------:R-:W2:Y:S08]  /*0ef0*/  LDC R10, c[0x0][0xb0c] ;  /* 0x0002c300ff0a7b82 */ /* 0x000eb00000000800 */
[----:B------:R-:W3:Y:S08]  /*0f00*/  LDC R11, c[0x0][0x370] ;  /* 0x0000dc00ff0b7b82 */ /* 0x000ef00000000800 */
[----:B------:R-:W4:Y:S01]  /*0f10*/  LDC R12, c[0x0][0x374] ;  /* 0x0000dd00ff0c7b82 */ /* 0x000f220000000800 */
[----:B-1----:R-:W-:-:S07]  /*0f20*/  ISETP.NE.AND P1, PT, R4, 0x1, PT ;  /* 0x000000010400780c */ /* 0x002fce0003f25270 */
[----:B------:R-:W3:Y:S01]  /*0f30*/  LDC.64 R6, c[0x0][0xb10] ;  /* 0x0002c400ff067b82 */ /* 0x000ee20000000a00 */
[----:B--2---:R-:W-:-:S07]  /*0f40*/  ISETP.NE.AND P2, PT, R10, 0x1, PT ;  /* 0x000000010a00780c */ /* 0x004fce0003f45270 */
[----:B------:R-:W1:Y:S08]  /*0f50*/  LDC R8, c[0x0][0xb20] ;  /* 0x0002c800ff087b82 */ /* 0x000e700000000800 */
[----:B------:R-:W2:Y:S01]  /*0f60*/  LDC.64 R2, c[0x0][0xb28] ;  /* 0x0002ca00ff027b82 */ /* 0x000ea20000000a00 */
[----:B----4-:R-:W-:-:S04]  /*0f70*/  IMAD.HI.U32 R13, R12, R5, RZ ;  /* 0x000000050c0d7227 */ /* 0x010fc800078e00ff */
[----:B------:R-:W-:-:S04]  /*0f80*/  IMAD.HI.U32 R5, R20, R5, RZ ;  /* 0x0000000514057227 */ /* 0x000fc800078e00ff */
[----:B---3--:R-:W-:-:S04]  /*0f90*/  IMAD.HI.U32 R14, R11, R6, RZ ;  /* 0x000000060b0e7227 */ /* 0x008fc800078e00ff */
[C---:B------:R-:W-:Y:S01]  /*0fa0*/  IMAD.HI.U32 R16, R21.reuse, R6, RZ ;  /* 0x0000000615107227 */ /* 0x040fe200078e00ff */
[-C--:B------:R-:W-:Y:S02]  /*0fb0*/  @P2 SHF.R.U32.HI R11, RZ, R7.reuse, R14 ;  /* 0x00000007ff0b2219 */ /* 0x080fe4000001160e */
[-C--:B-1----:R-:W-:Y:S02]  /*0fc0*/  @P1 SHF.R.U32.HI R12, RZ, R8.reuse, R13 ;  /* 0x00000008ff0c1219 */ /* 0x082fe4000001160d */
[----:B------:R-:W-:Y:S02]  /*0fd0*/  SHF.R.U32.HI R5, RZ, R8, R5 ;  /* 0x00000008ff057219 */ /* 0x000fe40000011605 */
[----:B------:R-:W-:Y:S02]  /*0fe0*/  SHF.R.U32.HI R16, RZ, R7, R16 ;  /* 0x00000007ff107219 */ /* 0x000fe40000011610 */
[----:B------:R-:W-:Y:S01]  /*0ff0*/  SEL R5, R20, R5, !P1 ;  /* 0x0000000514057207 */ /* 0x000fe20004800000 */
[----:B--2---:R-:W-:Y:S01]  /*1000*/  IMAD.HI.U32 R14, R12, R2, RZ ;  /* 0x000000020c0e7227 */ /* 0x004fe200078e00ff */
[----:B------:R-:W-:-:S02]  /*1010*/  SEL R7, R21, R16, !P2 ;  /* 0x0000001015077207 */ /* 0x000fc40005000000 */
[----:B------:R-:W-:Y:S01]  /*1020*/  IADD3 R13, PT, PT, -R5, RZ, RZ ;  /* 0x000000ff050d7210 */ /* 0x000fe20007ffe1ff */
[----:B------:R-:W-:Y:S01]  /*1030*/  IMAD.HI.U32 R6, R11, R2, RZ ;  /* 0x000000020b067227 */ /* 0x000fe200078e00ff */
[----:B------:R-:W-:-:S03]  /*1040*/  @P0 SHF.R.U32.HI R12, RZ, R3, R14 ;  /* 0x00000003ff0c0219 */ /* 0x000fc6000001160e */
[----:B------:R-:W-:Y:S01]  /*1050*/  IMAD R13, R4, R13, R20 ;  /* 0x0000000d040d7224 */ /* 0x000fe200078e0214 */
[----:B------:R-:W-:Y:S01]  /*1060*/  @P0 SHF.R.U32.HI R11, RZ, R3, R6 ;  /* 0x00000003ff0b0219 */ /* 0x000fe20000011606 */
[----:B------:R-:W-:-:S04]  /*1070*/  IMAD R12, R12, R9, RZ ;  /* 0x000000090c0c7224 */ /* 0x000fc800078e02ff */
[----:B------:R-:W-:Y:S01]  /*1080*/  IMAD R6, R11, R9, RZ ;  /* 0x000000090b067224 */ /* 0x000fe200078e02ff */
[----:B------:R-:W-:-:S04]  /*1090*/  ISETP.GE.AND P1, PT, R5, R12, PT ;  /* 0x0000000c0500720c */ /* 0x000fc80003f26270 */
[----:B------:R-:W-:Y:S01]  /*10a0*/  ISETP.GE.OR P1, PT, R7, R6, P1 ;  /* 0x000000060700720c */ /* 0x000fe20000f26670 */
[----:B------:R-:W-:-:S05]  /*10b0*/  IMAD.HI.U32 R6, R5, R2, RZ ;  /* 0x0000000205067227 */ /* 0x000fca00078e00ff */
[----:B------:R-:W-:-:S04]  /*10c0*/  SHF.R.U32.HI R6, RZ, R3, R6 ;  /* 0x00000003ff067219 */ /* 0x000fc80000011606 */
[----:B------:R-:W-:-:S03]  /*10d0*/  SEL R6, R5, R6, !P0 ;  /* 0x0000000605067207 */ /* 0x000fc60004000000 */
[----:B------:R-:W-:Y:S01]  /*10e0*/  @!P1 IMAD.HI.U32 R8, R7, R2, RZ ;  /* 0x0000000207089227 */ /* 0x000fe200078e00ff */
[----:B------:R-:W-:-:S04]  /*10f0*/  IADD3 R2, PT, PT, -R6, RZ, RZ ;  /* 0x000000ff06027210 */ /* 0x000fc80007ffe1ff */
[----:B------:R-:W-:Y:S01]  /*1100*/  @!P1 SHF.R.U32.HI R8, RZ, R3, R8 ;  /* 0x00000003ff089219 */ /* 0x000fe20000011608 */
[----:B------:R-:W-:-:S03]  /*1110*/  IMAD R2, R9, R2, R5 ;  /* 0x0000000209027224 */ /* 0x000fc600078e0205 */
[----:B------:R-:W-:-:S05]  /*1120*/  @!P1 SEL R3, R7, R8, !P0 ;  /* 0x0000000807039207 */ /* 0x000fca0004000000 */
[--C-:B------:R-:W-:Y:S02]  /*1130*/  @!P1 IMAD.IADD R6, R6, 0x1, -R3.reuse ;  /* 0x0000000106069824 */ /* 0x100fe400078e0a03 */
[----:B------:R-:W-:Y:S01]  /*1140*/  @!P1 IMAD R3, R2, R11, R3 ;  /* 0x0000000b02039224 */ /* 0x000fe200078e0203 */
[----:B------:R-:W-:Y:S01]  /*1150*/  IADD3 R2, PT, PT, -R7, RZ, RZ ;  /* 0x000000ff07027210 */ /* 0x000fe20007ffe1ff */
[----:B------:R-:W-:Y:S02]  /*1160*/  @!P1 IMAD R5, R6, R9, R7 ;  /* 0x0000000906059224 */ /* 0x000fe400078e0207 */
[----:B------:R-:W-:Y:S02]  /*1170*/  @!P1 IMAD.MOV.U32 R7, RZ, RZ, R3 ;  /* 0x000000ffff079224 */ /* 0x000fe400078e0003 */
[----:B------:R-:W-:Y:S02]  /*1180*/  IMAD R2, R10, R2, R21 ;  /* 0x000000020a027224 */ /* 0x000fe400078e0215 */
[----:B------:R-:W-:-:S02]  /*1190*/  IMAD R20, R5, R4, R13 ;  /* 0x0000000405147224 */ /* 0x000fc400078e020d */
[----:B------:R-:W-:Y:S02]  /*11a0*/  IMAD R21, R7, R10, R2 ;  /* 0x0000000a07157224 */ /* 0x000fe400078e0202 */
.L_x_15:
[----:B------:R-:W1:Y:S01]  /*11b0*/  LDCU UR4, c[0x0][0xb30] ;  /* 0x00016600ff0477ac */ /* 0x000e620008000800 */
[----:B------:R-:W2:Y:S08]  /*11c0*/  S2UR UR37, SR_CgaCtaId ;  /* 0x00000000002579c3 */ /* 0x000eb00000008800 */
[----:B------:R-:W3:Y:S01]  /*11d0*/  LDC R26, c[0x0][0xb24] ;  /* 0x0002c900ff1a7b82 */ /* 0x000ee20000000800 */
[----:B-1----:R-:W-:-:S09]  /*11e0*/  UISETP.NE.AND UP1, UPT, UR4, 0x1, UPT ;  /* 0x000000010400788c */ /* 0x002fd2000bf25270 */
[----:B--2---:R-:W-:Y:S05]  /*11f0*/  BRA.U UP1, `(.L_x_16) ;  /* 0x0000000101407547 */ /* 0x004fea000b800000 */
[----:B------:R-:W1:Y:S08]  /*1200*/  LDC.64 R4, c[0x0][0xb10] ;  /* 0x0002c400ff047b82 */ /* 0x000e700000000a00 */
[----:B------:R-:W2:Y:S08]  /*1210*/  LDC.64 R2, c[0x0][0xb18] ;  /* 0x0002c600ff027b82 */ /* 0x000eb00000000a00 */
[----:B------:R-:W4:Y:S08]  /*1220*/  LDC R6, c[0x0][0xb20] ;  /* 0x0002c800ff067b82 */ /* 0x000f300000000800 */
[----:B------:R-:W3:Y:S01]  /*1230*/  LDC R8, c[0x0][0xb0c] ;  /* 0x0002c300ff087b82 */ /* 0x000ee20000000800 */
[----:B-1----:R-:W-:-:S05]  /*1240*/  IMAD.HI.U32 R4, R21, R4, RZ ;  /* 0x0000000415047227 */ /* 0x002fca00078e00ff */
[----:B------:R-:W-:Y:S01]  /*1250*/  SHF.R.U32.HI R4, RZ, R5, R4 ;  /* 0x00000005ff047219 */ /* 0x000fe20000011604 */
[----:B--2---:R-:W-:Y:S01]  /*1260*/  IMAD.HI.U32 R3, R20, R3, RZ ;  /* 0x0000000314037227 */ /* 0x004fe200078e00ff */
[----:B------:R-:W-:-:S04]  /*1270*/  ISETP.NE.AND P0, PT, R2, 0x1, PT ;  /* 0x000000010200780c */ /* 0x000fc80003f05270 */
[----:B----4-:R-:W-:-:S04]  /*1280*/  SHF.R.U32.HI R3, RZ, R6, R3 ;  /* 0x00000006ff037219 */ /* 0x010fc80000011603 */
[----:B------:R-:W-:Y:S02]  /*1290*/  SEL R3, R20, R3, !P0 ;  /* 0x0000000314037207 */ /* 0x000fe40004000000 */
[----:B---3--:R-:W-:-:S04]  /*12a0*/  ISETP.NE.AND P1, PT, R8, 0x1, PT ;  /* 0x000000010800780c */ /* 0x008fc80003f25270 */
[----:B------:R-:W-:-:S05]  /*12b0*/  SEL R4, R21, R4, !P1 ;  /* 0x0000000415047207 */ /* 0x000fca0004800000 */
[----:B------:R-:W-:Y:S02]  /*12c0*/  IMAD.IADD R5, R3, 0x1, -R4 ;  /* 0x0000000103057824 */ /* 0x000fe400078e0a04 */
[----:B------:R-:W-:Y:S02]  /*12d0*/  IMAD.IADD R3, R4, 0x1, -R3 ;  /* 0x0000000104037824 */ /* 0x000fe400078e0a03 */
[----:B------:R-:W-:Y:S02]  /*12e0*/  IMAD R21, R5, R8, R21 ;  /* 0x0000000805157224 */ /* 0x000fe400078e0215 */
[----:B------:R-:W-:-:S07]  /*12f0*/  IMAD R20, R3, R2, R20 ;  /* 0x0000000203147224 */ /* 0x000fce00078e0214 */
.L_x_16:
[----:B------:R-:W-:Y:S01]  /*1300*/  BAR.SYNC.DEFER_BLOCKING 0x0 ;  /* 0x0000000000007b1d */ /* 0x000fe20000010000 */
[----:B------:R-:W-:Y:S01]  /*1310*/  UISETP.NE.AND UP1, UPT, UR10, 0x2, UPT ;  /* 0x000000020a00788c */ /* 0x000fe2000bf25270 */
[----:B------:R-:W-:Y:S02]  /*1320*/  ISETP.NE.OR P5, PT, R0, 0x2, !P5 ;  /* 0x000000020000780c */ /* 0x000fe40006fa5670 */
[----:B------:R-:W-:-:S06]  /*1330*/  LOP3.LUT R2, R72, 0x1f, RZ, 0xc0, !PT ;  /* 0x0000001f48027812 */ /* 0x000fcc00078ec0ff */
[----:B------:R-:W-:Y:S05]  /*1340*/  BRA.U UP1, `(.L_x_17) ;  /* 0x0000001501187547 */ /* 0x000fea000b800000 */
[----:B------:R-:W1:Y:S01]  /*1350*/  LDCU UR6, c[0x0][0x38c] ;  /* 0x00007180ff0677ac */ /* 0x000e620008000800 */
[----:B------:R-:W2:Y:S01]  /*1360*/  LDC R9, c[0x0][0x370] ;  /* 0x0000dc00ff097b82 */ /* 0x000ea20000000800 */
[----:B------:R-:W-:Y:S01]  /*1370*/  PLOP3.LUT P1, PT, PT, PT, UP2, 0x80, 0x8 ;  /* 0x000000000008781c */ /* 0x000fe20003f2f028 */
[----:B------:R-:W-:Y:S01]  /*1380*/  HFMA2 R12, -RZ, RZ, 0, 0 ;  /* 0x00000000ff0c7431 */ /* 0x000fe200000001ff */
[----:B------:R-:W-:Y:S01]  /*1390*/  ISETP.EQ.OR P4, PT, R2, RZ, P5 ;  /* 0x000000ff0200720c */ /* 0x000fe20002f82670 */
[----:B------:R-:W-:Y:S01]  /*13a0*/  IMAD.MOV.U32 R15, RZ, RZ, 0x1 ;  /* 0x00000001ff0f7424 */ /* 0x000fe200078e00ff */
[----:B------:R-:W-:Y:S01]  /*13b0*/  PLOP3.LUT P1, PT, P1, PT, PT, 0x8, 0x80 ;  /* 0x000000000080781c */ /* 0x000fe20000f2e170 */
[----:B------:R-:W-:Y:S01]  /*13c0*/  IMAD.MOV.U32 R14, RZ, RZ, RZ ;  /* 0x000000ffff0e7224 */ /* 0x000fe200078e00ff */
[----:B------:R-:W-:Y:S01]  /*13d0*/  MOV R8, 0x1 ;  /* 0x0000000100087802 */ /* 0x000fe20000000f00 */
[----:B------:R-:W4:Y:S01]  /*13e0*/  LDC R0, c[0x0][0x374] ;  /* 0x0000dd00ff007b82 */ /* 0x000f220000000800 */
[----:B------:R-:W-:Y:S01]  /*13f0*/  IMAD.MOV.U32 R10, RZ, RZ, RZ ;  /* 0x000000ffff0a7224 */ /* 0x000fe200078e00ff */
[----:B------:R-:W2:Y:S01]  /*1400*/  LDCU.64 UR38, c[0x0][0x348] ;  /* 0x00006900ff2677ac */ /* 0x000ea20008000a00 */
[----:B------:R-:W-:Y:S01]  /*1410*/  UMOV UR22, URZ ;  /* 0x000000ff00167c82 */ /* 0x000fe20008000000 */
[----:B-1----:R-:W-:-:S02]  /*1420*/  UIADD3 UR5, UPT, UPT, UR6, 0xff, URZ ;  /* 0x000000ff06057890 */ /* 0x002fc4000fffe0ff */
[----:B------:R-:W-:Y:S02]  /*1430*/  UIADD3 UR47, UPT, UPT, UR6, 0x1fe, URZ ;  /* 0x000001fe062f7890 */ /* 0x000fe4000fffe0ff */
[----:B------:R-:W-:-:S04]  /*1440*/  USHF.R.S32.HI UR4, URZ, 0x1f, UR5 ;  /* 0x0000001fff047899 */ /* 0x000fc80008011405 */
[----:B------:R-:W-:-:S04]  /*1450*/  ULEA.HI UR4, UR4, UR5, URZ, 0x8 ;  /* 0x0000000504047291 */ /* 0x000fc8000f8f40ff */
[----:B------:R-:W-:Y:S02]  /*1460*/  USHF.R.S32.HI UR45, URZ, 0x8, UR4 ;  /* 0x00000008ff2d7899 */ /* 0x000fe40008011404 */
[----:B------:R-:W-:Y:S02]  /*1470*/  UIADD3 UR4, UPT, UPT, UR6, -0x1, URZ ;  /* 0xffffffff06047890 */ /* 0x000fe4000fffe0ff */
[----:B------:R-:W-:Y:S02]  /*1480*/  UISETP.LT.U32.AND UP0, UPT, UR45, 0x2, UPT ;  /* 0x000000022d00788c */ /* 0x000fe4000bf01070 */
[----:B------:R-:W-:Y:S02]  /*1490*/  UISETP.GE.U32.AND UP1, UPT, UR4, -0x1ff, UPT ;  /* 0xfffffe010400788c */ /* 0x000fe4000bf26070 */
[----:B------:R-:W-:-:S04]  /*14a0*/  USEL UR29, UR45, 0x2, UP0 ;  /* 0x000000022d1d7887 */ /* 0x000fc80008000000 */
[----:B------:R-:W-:Y:S02]  /*14b0*/  UIADD3 UR23, UPT, UPT, UR29, -0x1, URZ ;  /* 0xffffffff1d177890 */ /* 0x000fe4000fffe0ff */
[----:B------:R-:W-:-:S03]  /*14c0*/  UIADD3 UR46, UPT, UPT, UR45, -UR29, URZ ;  /* 0x8000001d2d2e7290 */ /* 0x000fc6000fffe0ff */
[----:B------:R-:W-:-:S04]  /*14d0*/  @UP1 UIADD3 UR23, UPT, UPT, UR29, URZ, URZ ;  /* 0x000000ff1d171290 */ /* 0x000fc8000fffe0ff */
[----:B--2---:R-:W-:-:S12]  /*14e0*/  UIADD3 UR23, UPT, UPT, UR23, 0x1, URZ ;  /* 0x0000000117177890 */ /* 0x004fd8000fffe0ff */
.L_x_35:
[----:B------:R-:W-:Y:S01]  /*14f0*/  UISETP.NE.AND UP0, UPT, UR37, URZ, UPT ;  /* 0x000000ff2500728c */ /* 0x000fe2000bf05270 */
[----:B------:R-:W1:Y:S08]  /*1500*/  S2UR UR37, SR_CgaCtaId ;  /* 0x00000000002579c3 */ /* 0x000e700000008800 */
[----:B------:R-:W-:Y:S05]  /*1510*/  BRA.U UP0, `(.L_x_18) ;  /* 0x0000000100347547 */ /* 0x000fea000b800000 */
[----:B------:R-:W2:Y:S01]  /*1520*/  S2R R2, SR_CgaCtaId ;  /* 0x0000000000027919 */ /* 0x000ea20000008800 */
[----:B------:R-:W-:-:S04]  /*1530*/  MOV R3, 0x400 ;  /* 0x0000040000037802 */ /* 0x000fc80000000f00 */
[----:B--2---:R-:W-:Y:S02]  /*1540*/  LEA R3, R2, R3, 0x18 ;  /* 0x0000000302037211 */ /* 0x004fe400078ec0ff */
[----:B------:R-:W-:-:S03]  /*1550*/  SHF.L.U32 R2, R8, 0x1f, RZ ;  /* 0x0000001f08027819 */ /* 0x000fc600000006ff */
[----:B------:R-:W-:-:S04]  /*1560*/  IMAD R3, R10, 0x8, R3 ;  /* 0x000000080a037824 */ /* 0x000fc800078e0203 */
[----:B------:R-:W2:Y:S02]  /*1570*/  SYNCS.PHASECHK.TRANS64.TRYWAIT P0, [R3+URZ+0xd0], R2 ;  /* 0x0000d002030075a7 */ /* 0x000ea400080011ff */
[----:B--2---:R-:W-:Y:S05]  /*1580*/  @!P0 BRA `(.L_x_19) ;  /* 0x0000006400708947 */ /* 0x004fea0003800000 */
.L_x_120:
[----:B------:R-:W-:Y:S01]  /*1590*/  VIADD R10, R10, 0x1 ;  /* 0x000000010a0a7836 */ /* 0x000fe20000000000 */
[----:B------:R2:W-:Y:S04]  /*15a0*/  SYNCS.ARRIVE.TRANS64.A1T0 RZ, [R3+URZ+0xc0], RZ ;  /* 0x0000c0ff03ff79a7 */ /* 0x0005e800081000ff */
[----:B------:R-:W-:-:S04]  /*15b0*/  ISETP.NE.AND P0, PT, R10, 0x2, PT ;  /* 0x000000020a00780c */ /* 0x000fc80003f05270 */
[----:B------:R-:W-:Y:S02]  /*15c0*/  SEL R10, R10, RZ, P0 ;  /* 0x000000ff0a0a7207 */ /* 0x000fe40000000000 */
[----:B--2---:R-:W-:-:S04]  /*15d0*/  SEL R3, RZ, 0x1, P0 ;  /* 0x00000001ff037807 */ /* 0x004fc80000000000 */
[----:B------:R-:W-:-:S07]  /*15e0*/  LOP3.LUT R8, R8, R3, RZ, 0x3c, !PT ;  /* 0x0000000308087212 */ /* 0x000fce00078e3cff */
.L_x_18:
[----:B------:R-:W-:Y:S01]  /*15f0*/  UMOV UR4, 0x400 ;  /* 0x0000040000047882 */ /* 0x000fe20000000000 */
[----:B------:R-:W-:Y:S01]  /*1600*/  SHF.L.U32 R2, R15, 0x1f, RZ ;  /* 0x0000001f0f027819 */ /* 0x000fe200000006ff */
[----:B-1----:R-:W-:Y:S01]  /*1610*/  ULEA UR4, UR37, UR4, 0x18 ;  /* 0x0000000425047291 */ /* 0x002fe2000f8ec0ff */
[----:B------:R-:W-:Y:S01]  /*1620*/  R2UR UR59, R21 ;  /* 0x00000000153b72ca */ /* 0x000fe200000e0000 */
[----:B------:R-:W-:Y:S01]  /*1630*/  UISETP.GE.U32.AND UP0, UPT, UR47, 0x1ff, UPT ;  /* 0x000001ff2f00788c */ /* 0x000fe2000bf06070 */
[----:B------:R-:W-:Y:S01]  /*1640*/  R2UR UR27, R20 ;  /* 0x00000000141b72ca */ /* 0x000fe200000e0000 */
[----:B------:R-:W-:Y:S01]  /*1650*/  ULEA UR5, UR22, UR4, 0x3 ;  /* 0x0000000416057291 */ /* 0x000fe2000f8e18ff */
[----:B------:R-:W-:-:S08]  /*1660*/  UMOV UR13, URZ ;  /* 0x000000ff000d7c82 */ /* 0x000fd00008000000 */
[----:B------:R1:W2:Y:S01]  /*1670*/  SYNCS.PHASECHK.TRANS64.TRYWAIT P0, [UR5+0x10], R2 ;  /* 0x00001002ff0075a7 */ /* 0x0002a20008001105 */
[----:B------:R-:W-:Y:S02]  /*1680*/  USHF.L.U32 UR59, UR59, 0x6, URZ ;  /* 0x000000063b3b7899 */ /* 0x000fe400080006ff */
[----:B------:R-:W-:Y:S01]  /*1690*/  UIMAD UR27, UR27, 0x60, URZ ;  /* 0x000000601b1b78a4 */ /* 0x000fe2000f8e02ff */
[----:B------:R-:W-:Y:S11]  /*16a0*/  BRA.U !UP0, `(.L_x_20) ;  /* 0x00000005082c7547 */ /* 0x000ff6000b800000 */
[----:B------:R-:W-:Y:S01]  /*16b0*/  UMOV UR21, URZ ;  /* 0x000000ff00157c82 */ /* 0x000fe20008000000 */
[----:B------:R-:W-:-:S05]  /*16c0*/  UMOV UR5, UR22 ;  /* 0x0000001600057c82 */ /* 0x000fca0008000000 */
.L_x_25:
[----:B--2---:R-:W-:Y:S01]  /*16d0*/  @!P5 MOV R3, 0x14000 ;  /* 0x000140000003d802 */ /* 0x004fe20000000f00 */
[----:B------:R-:W-:Y:S01]  /*16e0*/  ULEA UR57, UR5, UR4, 0x3 ;  /* 0x0000000405397291 */ /* 0x000fe2000f8e18ff */
[----:B-12---:R-:W-:Y:S11]  /*16f0*/  @P0 BRA `(.L_x_21) ;  /* 0x00000000000c0947 */ /* 0x006ff60003800000 */
[----:B------:R-:W-:Y:S04]  /*1700*/  SHF.L.U32 R5, R15, 0x1f, RZ ;  /* 0x0000001f0f057819 */ /* 0x000fe800000006ff */
[----:B------:R-:W2:Y:S02]  /*1710*/  SYNCS.PHASECHK.TRANS64.TRYWAIT P0, [UR57+0x10], R5 ;  /* 0x00001005ff0075a7 */ /* 0x000ea40008001139 */
[----:B--2---:R-:W-:Y:S05]  /*1720*/  @!P0 BRA `(.L_x_22) ;  /* 0x00000064001c8947 */ /* 0x004fea0003800000 */
.L_x_21:
[----:B------:R2:W-:Y:S01]  /*1730*/  @!P5 SYNCS.ARRIVE.TRANS64 RZ, [UR57], R3 ;  /* 0x00000003ffffd9a7 */ /* 0x0005e20008000039 */
[----:B------:R-:W-:Y:S04]  /*1740*/  BSSY.RECONVERGENT B0, `(.L_x_23) ;  /* 0x0000003000007945 */ /* 0x000fe80003800200 */
[----:B------:R-:W-:Y:S05]  /*1750*/  @P4 BRA `(.L_x_24) ;  /* 0x0000000000044947 */ /* 0x000fea0003800000 */
[----:B------:R-:W-:Y:S05]  /*1760*/  BPT.TRAP 0x1 ;  /* 0x000000040000795c */ /* 0x000fea0000300000 */
.L_x_24:
[----:B------:R-:W-:Y:S05]  /*1770*/  BSYNC.RECONVERGENT B0 ;  /* 0x0000000000007941 */ /* 0x000fea0003800200 */
.L_x_23:
[----:B------:R-:W-:Y:S02]  /*1780*/  UIADD3 UR6, UPT, UPT, UR5, 0x1, URZ ;  /* 0x0000000105067890 */ /* 0x000fe4000fffe0ff */
[----:B------:R-:W-:Y:S02]  /*1790*/  ULEA UR32, UR5, UR4, 0xf ;  /* 0x0000000405207291 */ /* 0x000fe4000f8e78ff */
[----:B------:R-:W-:Y:S02]  /*17a0*/  UISETP.NE.AND UP0, UPT, UR6, 0x2, UPT ;  /* 0x000000020600788c */ /* 0x000fe4000bf05270 */
[----:B------:R-:W-:Y:S02]  /*17b0*/  USHF.L.U32 UR58, UR21, 0x8, URZ ;  /* 0x00000008153a7899 */ /* 0x000fe400080006ff */
[----:B------:R-:W-:Y:S02]  /*17c0*/  USEL UR7, URZ, 0x1, UP0 ;  /* 0x00000001ff077887 */ /* 0x000fe40008000000 */
[----:B------:R-:W-:Y:S02]  /*17d0*/  USEL UR22, UR6, URZ, UP0 ;  /* 0x000000ff06167287 */ /* 0x000fe40008000000 */
[----:B------:R-:W-:Y:S02]  /*17e0*/  UIADD3 UR56, UPT, UPT, UR32, 0x3400, URZ ;  /* 0x0000340020387890 */ /* 0x000fe4000fffe0ff */
[----:B------:R-:W-:Y:S01]  /*17f0*/  ULEA UR6, UR22, UR4, 0x3 ;  /* 0x0000000416067291 */ /* 0x000fe2000f8e18ff */
[----:B------:R-:W-:Y:S01]  /*1800*/  LOP3.LUT R15, R15, UR7, RZ, 0x3c, !PT ;  /* 0x000000070f0f7c12 */ /* 0x000fe2000f8e3cff */
[----:B------:R-:W-:Y:S01]  /*1810*/  UMOV UR30, 0x0 ;  /* 0x00000000001e7882 */ /* 0x000fe20000000000 */
[----:B------:R-:W-:Y:S01]  /*1820*/  UMOV UR31, 0x10000000 ;  /* 0x10000000001f7882 */ /* 0x000fe20000000000 */
[----:B------:R-:W-:Y:S01]  /*1830*/  UIADD3 UR50, UPT, UPT, UR58, 0x40, URZ ;  /* 0x000000403a327890 */ /* 0x000fe2000fffe0ff */
[----:B-1----:R-:W-:Y:S01]  /*1840*/  SHF.L.U32 R2, R15, 0x1f, RZ ;  /* 0x0000001f0f027819 */ /* 0x002fe200000006ff */
[----:B------:R-:W-:Y:S01]  /*1850*/  UIADD3 UR48, UPT, UPT, UR32, 0x5400, URZ ;  /* 0x0000540020307890 */ /* 0x000fe2000fffe0ff */
[----:B------:R-:W-:Y:S02]  /*1860*/  UMOV UR49, UR57 ;  /* 0x0000003900317c82 */ /* 0x000fe40008000000 */
[----:B------:R1:W1:Y:S01]  /*1870*/  SYNCS.PHASECHK.TRANS64.TRYWAIT P0, [UR6+0x10], R2 ;  /* 0x00001002ff0075a7 */ /* 0x0002620008001106 */
[----:B------:R-:W-:Y:S01]  /*1880*/  UIADD3 UR6, UP1, UPT, UR38, 0x80, URZ ;  /* 0x0000008026067890 */ /* 0x000fe2000ff3e0ff */
[----:B------:R-:W-:Y:S01]  /*1890*/  UMOV UR51, UR59 ;  /* 0x0000003b00337c82 */ /* 0x000fe20008000000 */
[----:B------:R-:W-:Y:S02]  /*18a0*/  UMOV UR52, UR60 ;  /* 0x0000003c00347c82 */ /* 0x000fe40008000000 */
[----:B------:R-:W-:Y:S02]  /*18b0*/  UIADD3.X UR7, UPT, UPT, URZ, UR39, URZ, UP1, !UPT ;  /* 0x00000027ff077290 */ /* 0x000fe40008ffe4ff */
[----:B------:R-:W-:Y:S02]  /*18c0*/  UIADD3 UR42, UPT, UPT, UR58, 0x80, URZ ;  /* 0x000000803a2a7890 */ /* 0x000fe4000fffe0ff */
[----:B------:R-:W-:Y:S01]  /*18d0*/  UIADD3 UR40, UPT, UPT, UR32, 0x7400, URZ ;  /* 0x0000740020287890 */ /* 0x000fe2000fffe0ff */
[----:B------:R-:W-:Y:S01]  /*18e0*/  UMOV UR41, UR57 ;  /* 0x0000003900297c82 */ /* 0x000fe20008000000 */
[----:B------:R-:W-:Y:S01]  /*18f0*/  UMOV UR43, UR59 ;  /* 0x0000003b002b7c82 */ /* 0x000fe20008000000 */
[----:B------:R-:W-:Y:S02]  /*1900*/  UMOV UR44, UR60 ;  /* 0x0000003c002c7c82 */ /* 0x000fe40008000000 */
[----:B------:R-:W-:Y:S01]  /*1910*/  UTMALDG.3D [UR56], [UR6], desc[UR30] ;  /* 0x00001e38060075b4 */ /* 0x000fe20008011000 */
[----:B------:R-:W-:Y:S02]  /*1920*/  UIADD3 UR34, UPT, UPT, UR58, 0xc0, URZ ;  /* 0x000000c03a227890 */ /* 0x000fe4000fffe0ff */
[----:B------:R-:W-:Y:S02]  /*1930*/  UIADD3 UR32, UPT, UPT, UR32, 0x9400, URZ ;  /* 0x0000940020207890 */ /* 0x000fe4000fffe0ff */
[----:B------:R-:W-:Y:S01]  /*1940*/  UIADD3 UR14, UP0, UPT, UR38, 0x180, URZ ;  /* 0x00000180260e7890 */ /* 0x000fe2000ff1e0ff */
[----:B------:R-:W-:Y:S01]  /*1950*/  UMOV UR33, UR57 ;  /* 0x0000003900217c82 */ /* 0x000fe20008000000 */
[----:B------:R-:W-:Y:S01]  /*1960*/  UTMALDG.3D [UR48], [UR6], desc[UR30] ;  /* 0x00001e30060075b4 */ /* 0x000fe20008011000 */
[----:B------:R-:W-:Y:S01]  /*1970*/  UMOV UR35, UR59 ;  /* 0x0000003b00237c82 */ /* 0x000fe20008000000 */
[----:B------:R-:W-:Y:S01]  /*1980*/  UMOV UR36, UR60 ;  /* 0x0000003c00247c82 */ /* 0x000fe20008000000 */
[----:B------:R-:W-:Y:S01]  /*1990*/  UIADD3.X UR15, UPT, UPT, URZ, UR39, URZ, UP0, !UPT ;  /* 0x00000027ff0f7290 */ /* 0x000fe200087fe4ff */
[----:B------:R-:W-:Y:S01]  /*19a0*/  UMOV UR25, UR57 ;  /* 0x0000003900197c82 */ /* 0x000fe20008000000 */
[----:B------:R-:W-:Y:S01]  /*19b0*/  UMOV UR28, UR60 ;  /* 0x0000003c001c7c82 */ /* 0x000fe20008000000 */
[----:B------:R-:W-:Y:S01]  /*19c0*/  UMOV UR26, UR58 ;  /* 0x0000003a001a7c82 */ /* 0x000fe20008000000 */
[----:B------:R-:W-:Y:S01]  /*19d0*/  UTMALDG.3D [UR40], [UR6], desc[UR30] ;  /* 0x00001e28060075b4 */ /* 0x000fe20008011000 */
[----:B------:R-:W-:Y:S01]  /*19e0*/  UIMAD UR5, UR5, 0xc000, UR4 ;  /* 0x0000c000050578a4 */ /* 0x000fe2000f8e0204 */
[----:B------:R-:W-:Y:S01]  /*19f0*/  UMOV UR9, UR57 ;  /* 0x0000003900097c82 */ /* 0x000fe20008000000 */
[----:B------:R-:W-:Y:S02]  /*1a00*/  UMOV UR11, UR27 ;  /* 0x0000001b000b7c82 */ /* 0x000fe40008000000 */
[----:B------:R-:W-:Y:S02]  /*1a10*/  UIADD3 UR24, UPT, UPT, UR5, 0x13400, URZ ;  /* 0x0001340005187890 */ /* 0x000fe4000fffe0ff */
[----:B------:R-:W-:Y:S01]  /*1a20*/  UIADD3 UR8, UPT, UPT, UR5, 0x16400, URZ ;  /* 0x0001640005087890 */ /* 0x000fe2000fffe0ff */
[----:B------:R-:W-:Y:S01]  /*1a30*/  UTMALDG.3D [UR32], [UR6], desc[UR30] ;  /* 0x00001e20060075b4 */ /* 0x000fe20008011000 */
[----:B------:R-:W-:Y:S01]  /*1a40*/  UMOV UR12, UR60 ;  /* 0x0000003c000c7c82 */ /* 0x000fe20008000000 */
[----:B------:R-:W-:Y:S01]  /*1a50*/  UMOV UR10, UR50 ;  /* 0x00000032000a7c82 */ /* 0x000fe20008000000 */
[----:B------:R-:W-:Y:S01]  /*1a60*/  UIADD3 UR16, UPT, UPT, UR5, 0x19400, URZ ;  /* 0x0001940005107890 */ /* 0x000fe2000fffe0ff */
[----:B------:R-:W-:Y:S01]  /*1a70*/  UMOV UR17, UR57 ;  /* 0x0000003900117c82 */ /* 0x000fe20008000000 */
[----:B------:R-:W-:Y:S01]  /*1a80*/  UMOV UR19, UR27 ;  /* 0x0000001b00137c82 */ /* 0x000fe20008000000 */
[----:B------:R-:W-:Y:S01]  /*1a90*/  UMOV UR20, UR60 ;  /* 0x0000003c00147c82 */ /* 0x000fe20008000000 */
[----:B------:R-:W-:Y:S01]  /*1aa0*/  UTMALDG.3D [UR24], [UR14], desc[UR30] ;  /* 0x00001e180e0075b4 */ /* 0x000fe20008011000 */
[----:B------:R-:W-:Y:S01]  /*1ab0*/  UMOV UR18, UR42 ;  /* 0x0000002a00127c82 */ /* 0x000fe20008000000 */
[----:B------:R-:W-:Y:S01]  /*1ac0*/  UIADD3 UR21, UPT, UPT, UR21, 0x1, URZ ;  /* 0x0000000115157890 */ /* 0x000fe2000fffe0ff */
[----:B------:R-:W-:Y:S03]  /*1ad0*/  UMOV UR13, UR23 ;  /* 0x00000017000d7c82 */ /* 0x000fe60008000000 */
[----:B------:R-:W-:Y:S01]  /*1ae0*/  UISETP.NE.AND UP0, UPT, UR21, UR23, UPT ;  /* 0x000000171500728c */ /* 0x000fe2000bf05270 */
[----:B------:R3:W-:Y:S01]  /*1af0*/  UTMALDG.3D [UR8], [UR14], desc[UR30] ;  /* 0x00001e080e0075b4 */ /* 0x0007e20008011000 */
[----:B------:R1:W-:Y:S01]  /*1b00*/  UTMALDG.3D [UR16], [UR14], desc[UR30] ;  /* 0x00001e100e0075b4 */ /* 0x0003e20008011000 */
[----:B---3--:R-:W-:Y:S01]  /*1b10*/  UIADD3 UR8, UPT, UPT, UR5, 0x1c400, URZ ;  /* 0x0001c40005087890 */ /* 0x008fe2000fffe0ff */
[----:B------:R-:W-:Y:S02]  /*1b20*/  UMOV UR10, UR34 ;  /* 0x00000022000a7c82 */ /* 0x000fe40008000000 */
[----:B------:R-:W-:Y:S06]  /*1b30*/  UMOV UR5, UR22 ;  /* 0x0000001600057c82 */ /* 0x000fec0008000000 */
[----:B------:R3:W-:Y:S02]  /*1b40*/  UTMALDG.3D [UR8], [UR14], desc[UR30] ;  /* 0x00001e080e0075b4 */ /* 0x0007e40008011000 */
[----:B---3--:R-:W-:Y:S05]  /*1b50*/  BRA.U UP0, `(.L_x_25) ;  /* 0xfffffff900dc7547 */ /* 0x008fea000b83ffff */
.L_x_20:
[----:B------:R-:W-:Y:S01]  /*1b60*/  ULEA UR5, UR22, UR4, 0x3 ;  /* 0x0000000416057291 */ /* 0x000fe2000f8e18ff */
[----:B-1----:R-:W-:Y:S01]  /*1b70*/  SHF.L.U32 R2, R15, 0x1f, RZ ;  /* 0x0000001f0f027819 */ /* 0x002fe200000006ff */
[----:B------:R-:W-:Y:S01]  /*1b80*/  @!P1 SYNCS.ARRIVE.TRANS64.A1T0 RZ, [UR4+0x58], RZ ;  /* 0x000058ffffff99a7 */ /* 0x000fe20008100004 */
[----:B------:R-:W-:-:S06]  /*1b90*/  UISETP.GT.AND UP0, UPT, UR45, UR29, UPT ;  /* 0x0000001d2d00728c */ /* 0x000fcc000bf04270 */
[----:B--2---:R1:W2:Y:S03]  /*1ba0*/  SYNCS.PHASECHK.TRANS64.TRYWAIT P0, [UR5+0x10], R2 ;  /* 0x00001002ff0075a7 */ /* 0x0042a60008001105 */
[----:B------:R-:W-:Y:S05]  /*1bb0*/  BRA.U !UP0, `(.L_x_26) ;  /* 0x0000000508287547 */ /* 0x000fea000b800000 */
[----:B------:R-:W-:Y:S01]  /*1bc0*/  UIADD3 UR21, UPT, UPT, UR46, UR13, URZ ;  /* 0x0000000d2e157290 */ /* 0x000fe2000fffe0ff */
[----:B------:R-:W-:-:S11]  /*1bd0*/  UMOV UR5, UR22 ;  /* 0x0000001600057c82 */ /* 0x000fd60008000000 */
.L_x_31:
[----:B--2---:R-:W-:Y:S01]  /*1be0*/  @!P5 MOV R3, 0x14000 ;  /* 0x000140000003d802 */ /* 0x004fe20000000f00 */
[----:B------:R-:W-:Y:S01]  /*1bf0*/  ULEA UR57, UR5, UR4, 0x3 ;  /* 0x0000000405397291 */ /* 0x000fe2000f8e18ff */
[----:B-12---:R-:W-:Y:S11]  /*1c00*/  @P0 BRA `(.L_x_27) ;  /* 0x00000000000c0947 */ /* 0x006ff60003800000 */
[----:B------:R-:W-:Y:S04]  /*1c10*/  SHF.L.U32 R5, R15, 0x1f, RZ ;  /* 0x0000001f0f057819 */ /* 0x000fe800000006ff */
[----:B------:R-:W2:Y:S02]  /*1c20*/  SYNCS.PHASECHK.TRANS64.TRYWAIT P0, [UR57+0x10], R5 ;  /* 0x00001005ff0075a7 */ /* 0x000ea40008001139 */
[----:B--2---:R-:W-:Y:S05]  /*1c30*/  @!P0 BRA `(.L_x_28) ;  /* 0x0000005c00f08947 */ /* 0x004fea0003800000 */
.L_x_27:
[----:B------:R2:W-:Y:S01]  /*1c40*/  @!P5 SYNCS.ARRIVE.TRANS64 RZ, [UR57], R3 ;  /* 0x00000003ffffd9a7 */ /* 0x0005e20008000039 */
[----:B------:R-:W-:Y:S04]  /*1c50*/  BSSY.RECONVERGENT B0, `(.L_x_29) ;  /* 0x0000003000007945 */ /* 0x000fe80003800200 */
[----:B------:R-:W-:Y:S05]  /*1c60*/  @P4 BRA `(.L_x_30) ;  /* 0x0000000000044947 */ /* 0x000fea0003800000 */
[----:B------:R-:W-:Y:S05]  /*1c70*/  BPT.TRAP 0x1 ;  /* 0x000000040000795c */ /* 0x000fea0000300000 */
.L_x_30:
[----:B------:R-:W-:Y:S05]  /*1c80*/  BSYNC.RECONVERGENT B0 ;  /* 0x0000000000007941 */ /* 0x000fea0003800200 */
.L_x_29:
        /* <DEDUP_REMOVED lines=52> */
[----:B------:R-:W-:Y:S04]  /*1fd0*/  UIADD3 UR13, UPT, UPT, UR13, 0x1, URZ ;  /* 0x000000010d0d7890 */ /* 0x000fe8000fffe0ff */
        /* <DEDUP_REMOVED lines=8> */
.L_x_26:
[----:B-1----:R-:W-:Y:S01]  /*2060*/  LEA R2, R14, UR4, 0x3 ;  /* 0x000000040e027c11 */ /* 0x002fe2000f8e18ff */
[----:B------:R-:W-:Y:S01]  /*2070*/  NOP ;  /* 0x0000000000007918 */ /* 0x000fe20000000000 */
[----:B--2---:R-:W-:Y:S02]  /*2080*/  SHF.L.U32 R3, R12, 0x1f, RZ ;  /* 0x0000001f0c037819 */ /* 0x004fe400000006ff */
[----:B------:R-:W-:Y:S02]  /*2090*/  LEA R4, R14, UR4, 0x4 ;  /* 0x000000040e047c11 */ /* 0x000fe4000f8e20ff */
[----:B------:R-:W1:Y:S02]  /*20a0*/  SYNCS.PHASECHK.TRANS64.TRYWAIT P0, [R2+URZ+0x60], R3 ;  /* 0x00006003020075a7 */ /* 0x000e6400080011ff */
[----:B-1----:R-:W-:Y:S05]  /*20b0*/  @!P0 BRA `(.L_x_32) ;  /* 0x0000005800e88947 */ /* 0x002fea0003800000 */
.L_x_123:
[----:B------:R-:W2:Y:S01]  /*20c0*/  LDS.128 R4, [R4+0xf0] ;  /* 0x0000f00004047984 */ /* 0x000ea20000000c00 */
[----:B---3--:R-:W-:Y:S01]  /*20d0*/  ISETP.GE.AND P0, PT, R26, 0x1, PT ;  /* 0x000000011a00780c */ /* 0x008fe20003f06270 */
[----:B-1----:R-:W-:Y:S01]  /*20e0*/  VIADD R2, R2, 0x70 ;  /* 0x0000007002027836 */ /* 0x002fe20000000000 */
[----:B------:R-:W-:Y:S01]  /*20f0*/  @!PT LDS RZ, [RZ] ;  /* 0x00000000fffff984 */ /* 0x000fe20000000800 */
[----:B------:R-:W-:Y:S01]  /*2100*/  @!PT LDS RZ, [RZ] ;  /* 0x00000000fffff984 */ /* 0x000fe20000000800 */
[----:B------:R-:W-:Y:S01]  /*2110*/  @!PT LDS RZ, [RZ] ;  /* 0x00000000fffff984 */ /* 0x000fe20000000800 */
[----:B------:R-:W-:Y:S01]  /*2120*/  @!PT LDS RZ, [RZ] ;  /* 0x00000000fffff984 */ /* 0x000fe20000000800 */
[----:B------:R1:W-:Y:S06]  /*2130*/  MEMBAR.ALL.CTA ;  /* 0x0000000000007992 */ /* 0x0003ec0000008000 */
[----:B-1----:R-:W1:Y:S01]  /*2140*/  FENCE.VIEW.ASYNC.S ;  /* 0x00000000000073c6 */ /* 0x002e620000000000 */
[----:B------:R-:W-:-:S04]  /*2150*/  PRMT R2, RZ, 0x654, R2 ;  /* 0x00000654ff027816 */ /* 0x000fc80000000002 */
[----:B-1----:R1:W-:Y:S01]  /*2160*/  SYNCS.ARRIVE.TRANS64.RED.A1T0 RZ, [R2+URZ], RZ ;  /* 0x000000ff02ff79a7 */ /* 0x0023e200081004ff */
[----:B--2---:R-:W-:-:S13]  /*2170*/  LOP3.LUT P2, RZ, R6, 0x1, RZ, 0xc0, !PT ;  /* 0x0000000106ff7812 */ /* 0x004fda000784c0ff */
[----:B------:R-:W-:Y:S01]  /*2180*/  @P2 SHF.R.U32.HI R3, RZ, 0x10, R5 ;  /* 0x00000010ff032819 */ /* 0x000fe20000011605 */
[----:B------:R-:W-:Y:S01]  /*2190*/  VOTEU.ANY UP0, P2 ;  /* 0x0000000000ff7886 */ /* 0x000fe20001000100 */
[----:B------:R-:W-:Y:S02]  /*21a0*/  @P2 MOV R13, R4 ;  /* 0x00000004000d2202 */ /* 0x000fe40000000f00 */
[----:B------:R-:W-:Y:S02]  /*21b0*/  @P2 R2UR.BROADCAST UR5, R3 ;  /* 0x00000000030522ca */ /* 0x000fe400008e0000 */
[----:B------:R-:W-:-:S11]  /*21c0*/  @P2 LOP3.LUT R11, R5, 0xffff, RZ, 0xc0, !PT ;  /* 0x0000ffff050b2812 */ /* 0x000fd600078ec0ff */
[----:B------:R-:W-:Y:S01]  /*21d0*/  @UP0 UMOV UR60, UR5 ;  /* 0x00000005003c0c82 */ /* 0x000fe20008000000 */
[----:B-1----:R-:W-:Y:S05]  /*21e0*/  @!P0 BRA `(.L_x_33) ;  /* 0x0000000000b88947 */ /* 0x002fea0003800000 */
[----:B------:R-:W4:Y:S01]  /*21f0*/  LDC.64 R4, c[0x0][0xb18] ;  /* 0x0002c600ff047b82 */ /* 0x000f220000000a00 */
[----:B------:R-:W-:-:S07]  /*2200*/  ISETP.NE.AND P3, PT, R26, 0x1, PT ;  /* 0x000000011a00780c */ /* 0x000fce0003f65270 */
[----:B------:R-:W1:Y:S08]  /*2210*/  LDC.64 R6, c[0x0][0xb10] ;  /* 0x0002c400ff067b82 */ /* 0x000e700000000a00 */
[----:B------:R-:W2:Y:S08]  /*2220*/  LDC R16, c[0x0][0xb20] ;  /* 0x0002c800ff107b82 */ /* 0x000eb00000000800 */
[----:B------:R-:W3:Y:S01]  /*2230*/  LDC R18, c[0x0][0xb0c] ;  /* 0x0002c300ff127b82 */ /* 0x000ee20000000800 */
[----:B----4-:R-:W-:Y:S01]  /*2240*/  IMAD.HI.U32 R17, R0, R5, RZ ;  /* 0x0000000500117227 */ /* 0x010fe200078e00ff */
[----:B------:R-:W-:-:S03]  /*2250*/  ISETP.NE.AND P0, PT, R4, 0x1, PT ;  /* 0x000000010400780c */ /* 0x000fc60003f05270 */
[----:B------:R-:W-:-:S03]  /*2260*/  IMAD.HI.U32 R5, R11, R5, RZ ;  /* 0x000000050b057227 */ /* 0x000fc600078e00ff */
[----:B------:R-:W4:Y:S01]  /*2270*/  LDC.64 R2, c[0x0][0xb28] ;  /* 0x0002ca00ff027b82 */ /* 0x000f220000000a00 */
[----:B-1----:R-:W-:-:S04]  /*2280*/  IMAD.HI.U32 R20, R9, R6, RZ ;  /* 0x0000000609147227 */ /* 0x002fc800078e00ff */
[----:B------:R-:W-:Y:S01]  /*2290*/  IMAD.HI.U32 R22, R13, R6, RZ ;  /* 0x000000060d167227 */ /* 0x000fe200078e00ff */
[----:B------:R-:W-:Y:S02]  /*22a0*/  SHF.R.U32.HI R20, RZ, R7, R20 ;  /* 0x00000007ff147219 */ /* 0x000fe40000011614 */
[-C--:B--2---:R-:W-:Y:S02]  /*22b0*/  SHF.R.U32.HI R17, RZ, R16.reuse, R17 ;  /* 0x00000010ff117219 */ /* 0x084fe40000011611 */
[----:B------:R-:W-:Y:S02]  /*22c0*/  SHF.R.U32.HI R16, RZ, R16, R5 ;  /* 0x00000010ff107219 */ /* 0x000fe40000011605 */
[----:B------:R-:W-:Y:S02]  /*22d0*/  SEL R17, R0, R17, !P0 ;  /* 0x0000001100117207 */ /* 0x000fe40004000000 */
[----:B------:R-:W-:Y:S02]  /*22e0*/  SHF.R.U32.HI R22, RZ, R7, R22 ;  /* 0x00000007ff167219 */ /* 0x000fe40000011616 */
[----:B---3--:R-:W-:-:S02]  /*22f0*/  ISETP.NE.AND P1, PT, R18, 0x1, PT ;  /* 0x000000011200780c */ /* 0x008fc40003f25270 */
[----:B------:R-:W-:Y:S02]  /*2300*/  SEL R5, R11, R16, !P0 ;  /* 0x000000100b057207 */ /* 0x000fe40004000000 */
[----:B------:R-:W-:Y:S02]  /*2310*/  SEL R19, R9, R20, !P1 ;  /* 0x0000001409137207 */ /* 0x000fe40004800000 */
[----:B------:R-:W-:Y:S01]  /*2320*/  SEL R7, R13, R22, !P1 ;  /* 0x000000160d077207 */ /* 0x000fe20004800000 */
[----:B----4-:R-:W-:-:S04]  /*2330*/  IMAD.HI.U32 R20, R17, R2, RZ ;  /* 0x0000000211147227 */ /* 0x010fc800078e00ff */
[----:B------:R-:W-:Y:S01]  /*2340*/  IMAD.HI.U32 R6, R19, R2, RZ ;  /* 0x0000000213067227 */ /* 0x000fe200078e00ff */
[----:B------:R-:W-:-:S04]  /*2350*/  @P3 SHF.R.U32.HI R17, RZ, R3, R20 ;  /* 0x00000003ff113219 */ /* 0x000fc80000011614 */
        /* <DEDUP_REMOVED lines=8> */
[----:B------:R-:W-:-:S04]  /*23e0*/  @!P0 IMAD.HI.U32 R16, R7, R2, RZ ;  /* 0x0000000207108227 */ /* 0x000fc800078e00ff */
[----:B------:R-:W-:Y:S01]  /*23f0*/  IMAD.MOV R2, RZ, RZ, -R6 ;  /* 0x000000ffff027224 */ /* 0x000fe200078e0a06 */
[----:B------:R-:W-:-:S03]  /*2400*/  @!P0 SHF.R.U32.HI R16, RZ, R3, R16 ;  /* 0x00000003ff108219 */ /* 0x000fc60000011610 */
[----:B------:R-:W-:Y:S01]  /*2410*/  IMAD R2, R26, R2, R5 ;  /* 0x000000021a027224 */ /* 0x000fe200078e0205 */
[----:B------:R-:W-:Y:S02]  /*2420*/  @!P0 SEL R3, R7, R16, !P3 ;  /* 0x0000001007038207 */ /* 0x000fe40005800000 */
[----:B------:R-:W-:-:S03]  /*2430*/  IADD3 R16, PT, PT, -R5, RZ, RZ ;  /* 0x000000ff05107210 */ /* 0x000fc60007ffe1ff */
[--C-:B------:R-:W-:Y:S02]  /*2440*/  @!P0 IMAD.IADD R6, R6, 0x1, -R3.reuse ;  /* 0x0000000106068824 */ /* 0x100fe400078e0a03 */
[----:B------:R-:W-:Y:S01]  /*2450*/  @!P0 IMAD R3, R2, R19, R3 ;  /* 0x0000001302038224 */ /* 0x000fe200078e0203 */
[----:B------:R-:W-:Y:S01]  /*2460*/  IADD3 R2, PT, PT, -R7, RZ, RZ ;  /* 0x000000ff07027210 */ /* 0x000fe20007ffe1ff */
[----:B------:R-:W-:Y:S02]  /*2470*/  @!P0 IMAD R5, R26, R6, R7 ;  /* 0x000000061a058224 */ /* 0x000fe400078e0207 */
[----:B------:R-:W-:Y:S02]  /*2480*/  IMAD R11, R4, R16, R11 ;  /* 0x00000010040b7224 */ /* 0x000fe400078e020b */
[----:B------:R-:W-:Y:S02]  /*2490*/  @!P0 IMAD.MOV.U32 R7, RZ, RZ, R3 ;  /* 0x000000ffff078224 */ /* 0x000fe400078e0003 */
[----:B------:R-:W-:-:S02]  /*24a0*/  IMAD R2, R18, R2, R13 ;  /* 0x0000000212027224 */ /* 0x000fc400078e020d */
[----:B------:R-:W-:Y:S02]  /*24b0*/  IMAD R11, R5, R4, R11 ;  /* 0x00000004050b7224 */ /* 0x000fe400078e020b */
[----:B------:R-:W-:Y:S02]  /*24c0*/  IMAD R13, R7, R18, R2 ;  /* 0x00000012070d7224 */ /* 0x000fe400078e0202 */
.L_x_33:
[----:B------:R-:W1:Y:S02]  /*24d0*/  LDCU UR5, c[0x0][0xb30] ;  /* 0x00016600ff0577ac */ /* 0x000e640008000800 */
[----:B-1----:R-:W-:-:S09]  /*24e0*/  UISETP.NE.AND UP0, UPT, UR5, 0x1, UPT ;  /* 0x000000010500788c */ /* 0x002fd2000bf05270 */
[----:B------:R-:W-:Y:S05]  /*24f0*/  BRA.U UP0, `(.L_x_34) ;  /* 0x0000000100407547 */ /* 0x000fea000b800000 */
[----:B------:R-:W1:Y:S08]  /*2500*/  LDC.64 R4, c[0x0][0xb10] ;  /* 0x0002c400ff047b82 */ /* 0x000e700000000a00 */
[----:B------:R-:W2:Y:S08]  /*2510*/  LDC.64 R2, c[0x0][0xb18] ;  /* 0x0002c600ff027b82 */ /* 0x000eb00000000a00 */
[----:B------:R-:W3:Y:S08]  /*2520*/  LDC R6, c[0x0][0xb20] ;  /* 0x0002c800ff067b82 */ /* 0x000ef00000000800 */
[----:B------:R-:W4:Y:S01]  /*2530*/  LDC R16, c[0x0][0xb0c] ;  /* 0x0002c300ff107b82 */ /* 0x000f220000000800 */
[----:B-1----:R-:W-:-:S05]  /*2540*/  IMAD.HI.U32 R4, R13, R4, RZ ;  /* 0x000000040d047227 */ /* 0x002fca00078e00ff */
[----:B------:R-:W-:Y:S01]  /*2550*/  SHF.R.U32.HI R4, RZ, R5, R4 ;  /* 0x00000005ff047219 */ /* 0x000fe20000011604 */
[----:B--2---:R-:W-:Y:S01]  /*2560*/  IMAD.HI.U32 R3, R11, R3, RZ ;  /* 0x000000030b037227 */ /* 0x004fe200078e00ff */
[----:B------:R-:W-:-:S04]  /*2570*/  ISETP.NE.AND P0, PT, R2, 0x1, PT ;  /* 0x000000010200780c */ /* 0x000fc80003f05270 */
[----:B---3--:R-:W-:-:S04]  /*2580*/  SHF.R.U32.HI R6, RZ, R6, R3 ;  /* 0x00000006ff067219 */ /* 0x008fc80000011603 */
[----:B------:R-:W-:Y:S02]  /*2590*/  SEL R3, R11, R6, !P0 ;  /* 0x000000060b037207 */ /* 0x000fe40004000000 */
[----:B----4-:R-:W-:-:S04]  /*25a0*/  ISETP.NE.AND P1, PT, R16, 0x1, PT ;  /* 0x000000011000780c */ /* 0x010fc80003f25270 */
[----:B------:R-:W-:-:S05]  /*25b0*/  SEL R4, R13, R4, !P1 ;  /* 0x000000040d047207 */ /* 0x000fca0004800000 */
[----:B------:R-:W-:Y:S02]  /*25c0*/  IMAD.IADD R5, R3, 0x1, -R4 ;  /* 0x0000000103057824 */ /* 0x000fe400078e0a04 */
[----:B------:R-:W-:Y:S02]  /*25d0*/  IMAD.IADD R3, R4, 0x1, -R3 ;  /* 0x0000000104037824 */ /* 0x000fe400078e0a03 */
[----:B------:R-:W-:Y:S02]  /*25e0*/  IMAD R13, R5, R16, R13 ;  /* 0x00000010050d7224 */ /* 0x000fe400078e020d */
[----:B------:R-:W-:-:S07]  /*25f0*/  IMAD R11, R3, R2, R11 ;  /* 0x00000002030b7224 */ /* 0x000fce00078e020b */
.L_x_34:
[----:B------:R-:W-:Y:S01]  /*2600*/  VIADD R14, R14, 0x1 ;  /* 0x000000010e0e7836 */ /* 0x000fe20000000000 */
[----:B------:R-:W-:Y:S01]  /*2610*/  PLOP3.LUT P1, PT, PT, PT, PT, 0x80, 0x8 ;  /* 0x000000000008781c */ /* 0x000fe20003f2f070 */
[----:B------:R-:W-:Y:S02]  /*2620*/  IMAD.IADD R21, R13, 0x1, R60 ;  /* 0x000000010d157824 */ /* 0x000fe400078e023c */
[----:B------:R-:W-:Y:S01]  /*2630*/  IMAD.IADD R20, R11, 0x1, R58 ;  /* 0x000000010b147824 */ /* 0x000fe200078e023a */
[----:B------:R-:W-:-:S04]  /*2640*/  ISETP.NE.AND P0, PT, R14, 0x2, PT ;  /* 0x000000020e00780c */ /* 0x000fc80003f05270 */
[----:B------:R-:W-:Y:S02]  /*2650*/  SEL R3, RZ, 0x1, P0 ;  /* 0x00000001ff037807 */ /* 0x000fe40000000000 */
[----:B------:R-:W-:Y:S02]  /*2660*/  SEL R14, R14, RZ, P0 ;  /* 0x000000ff0e0e7207 */ /* 0x000fe40000000000 */
[----:B------:R-:W-:Y:S01]  /*2670*/  LOP3.LUT R12, R12, R3, RZ, 0x3c, !PT ;  /* 0x000000030c0c7212 */ /* 0x000fe200078e3cff */
[----:B------:R-:W-:Y:S06]  /*2680*/  @P2 BRA `(.L_x_35) ;  /* 0xffffffec00982947 */ /* 0x000fec000383ffff */
[----:B------:R-:W-:Y:S01]  /*2690*/  UIADD3 UR5, UPT, UPT, UR4, 0x10, URZ ;  /* 0x0000001004057890 */ /* 0x000fe2000fffe0ff */
[----:B------:R-:W-:-:S03]  /*26a0*/  SHF.L.U32 R3, R15, 0x1f, RZ ;  /* 0x0000001f0f037819 */ /* 0x000fc600000006ff */
[----:B------:R-:W-:-:S09]  /*26b0*/  ULEA UR4, UR22, UR5, 0x3 ;  /* 0x0000000516047291 */ /* 0x000fd2000f8e18ff */
[----:B------:R-:W1:Y:S02]  /*26c0*/  SYNCS.PHASECHK.TRANS64.TRYWAIT P0, [UR4], R3 ;  /* 0x00000003ff0075a7 */ /* 0x000e640008001104 */
[----:B-1----:R-:W-:Y:S05]  /*26d0*/  @!P0 BRA `(.L_x_36) ;  /* 0x0000005400748947 */ /* 0x002fea0003800000 */
.L_x_125:
[----:B------:R-:W-:-:S04]  /*26e0*/  UIADD3 UR4, UPT, UPT, UR22, 0x1, URZ ;  /* 0x0000000116047890 */ /* 0x000fc8000fffe0ff */
[----:B------:R-:W-:-:S04]  /*26f0*/  UISETP.NE.AND UP0, UPT, UR4, 0x2, UPT ;  /* 0x000000020400788c */ /* 0x000fc8000bf05270 */
[----:B------:R-:W-:Y:S02]  /*2700*/  USEL UR6, URZ, 0x1, UP0 ;  /* 0x00000001ff067887 */ /* 0x000fe40008000000 */
[----:B------:R-:W-:-:S04]  /*2710*/  USEL UR4, UR4, URZ, UP0 ;  /* 0x000000ff04047287 */ /* 0x000fc80008000000 */
[----:B------:R-:W-:Y:S01]  /*2720*/  ULEA UR4, UR4, UR5, 0x3 ;  /* 0x0000000504047291 */ /* 0x000fe2000f8e18ff */
[----:B-1----:R-:W-:-:S04]  /*2730*/  LOP3.LUT R3, R15, UR6, RZ, 0x3c, !PT ;  /* 0x000000060f037c12 */ /* 0x002fc8000f8e3cff */
[----:B------:R-:W-:Y:S01]  /*2740*/  SHF.L.U32 R3, R3, 0x1f, RZ ;  /* 0x0000001f03037819 */ /* 0x000fe200000006ff */
[----:B----4-:R-:W-:-:S07]  /*2750*/  IMAD.U32 R0, RZ, RZ, UR4 ;  /* 0x00000004ff007e24 */ /* 0x010fce000f8e00ff */
.L_x_37:
[----:B-1----:R1:W2:Y:S02]  /*2760*/  SYNCS.PHASECHK.TRANS64.TRYWAIT P0, [R0+URZ], R3 ;  /* 0x00000003000075a7 */ /* 0x0022a400080011ff */
[----:B--2---:R-:W-:Y:S05]  /*2770*/  @!P0 NANOSLEEP.SYNCS 0x989680 ;  /* 0x009896800000895d */ /* 0x004fea0003900000 */
[----:B------:R-:W2:Y:S02]  /*2780*/  @!P0 SYNCS.PHASECHK.TRANS64 P0, [R0+URZ], R3 ;  /* 0x00000003000085a7 */ /* 0x000ea400080010ff */
[----:B--2---:R-:W-:Y:S05]  /*2790*/  @P0 EXIT ;  /* 0x000000000000094d */ /* 0x004fea0003800000 */
[----:B------:R-:W-:Y:S05]  /*27a0*/  BRA `(.L_x_37) ;  /* 0xfffffffc00ec7947 */ /* 0x000fea000383ffff */
.L_x_17:
[----:B------:R-:W-:-:S04]  /*27b0*/  UISETP.NE.AND UP1, UPT, UR37, URZ, UPT ;  /* 0x000000ff2500728c */ /* 0x000fc8000bf25270 */
[----:B------:R-:W-:-:S09]  /*27c0*/  UISETP.NE.OR UP1, UPT, UR10, 0x1, UP1 ;  /* 0x000000010a00788c */ /* 0x000fd20008f25670 */
[----:B------:R-:W-:Y:S05]  /*27d0*/  BRA.U UP1, `(.L_x_38) ;  /* 0x0000000501487547 */ /* 0x000fea000b800000 */
[----:B------:R-:W-:Y:S01]  /*27e0*/  ISETP.NE.AND P2, PT, R2, RZ, PT ;  /* 0x000000ff0200720c */ /* 0x000fe20003f45270 */
[----:B------:R-:W-:Y:S01]  /*27f0*/  IMAD.MOV.U32 R12, RZ, RZ, 0x1 ;  /* 0x00000001ff0c7424 */ /* 0x000fe200078e00ff */
[----:B------:R-:W-:Y:S02]  /*2800*/  CS2R R10, SRZ ;  /* 0x00000000000a7805 */ /* 0x000fe4000001ff00 */
[----:B------:R-:W-:Y:S01]  /*2810*/  CS2R R8, SRZ ;  /* 0x0000000000087805 */ /* 0x000fe2000001ff00 */
[----:B------:R-:W-:Y:S01]  /*2820*/  UMOV UR4, 0x400 ;  /* 0x0000040000047882 */ /* 0x000fe20000000000 */
[----:B------:R-:W-:Y:S01]  /*2830*/  UMOV UR5, URZ ;  /* 0x000000ff00057c82 */ /* 0x000fe20008000000 */
[----:B------:R-:W-:-:S12]  /*2840*/  ULEA UR37, UR37, UR4, 0x18 ;  /* 0x0000000425257291 */ /* 0x000fd8000f8ec0ff */
.L_x_42:
[----:B------:R-:W-:Y:S02]  /*2850*/  LEA R0, R8, UR37, 0x3 ;  /* 0x0000002508007c11 */ /* 0x000fe4000f8e18ff */
[----:B------:R-:W-:-:S03]  /*2860*/  SHF.L.U32 R5, R9, 0x1f, RZ ;  /* 0x0000001f09057819 */ /* 0x000fc600000006ff */
[----:B------:R-:W-:Y:S01]  /*2870*/  VIADD R4, R0, 0xd0 ;  /* 0x000000d000047836 */ /* 0x000fe20000000000 */
[----:B------:R-:W1:Y:S02]  /*2880*/  SYNCS.PHASECHK.TRANS64.TRYWAIT P0, [R0+URZ+0xc0], R5 ;  /* 0x0000c005000075a7 */ /* 0x000e6400080011ff */
[----:B-1----:R-:W-:Y:S05]  /*2890*/  @!P0 BRA `(.L_x_39) ;  /* 0x00000054001c8947 */ /* 0x002fea0003800000 */
.L_x_126:
[----:B------:R-:W-:Y:S01]  /*28a0*/  ULEA UR4, UR5, UR37, 0x3 ;  /* 0x0000002505047291 */ /* 0x000fe2000f8e18ff */
[----:B------:R-:W-:Y:S02]  /*28b0*/  PRMT R4, RZ, 0x654, R4 ;  /* 0x00000654ff047816 */ /* 0x000fe40000000004 */
[----:B-1----:R-:W-:Y:S01]  /*28c0*/  SHF.L.U32 R5, R12, 0x1f, RZ ;  /* 0x0000001f0c057819 */ /* 0x002fe200000006ff */
[----:B------:R-:W-:Y:S01]  /*28d0*/  UIADD3 UR6, UPT, UPT, UR4, 0x60, URZ ;  /* 0x0000006004067890 */ /* 0x000fe2000fffe0ff */
[----:B------:R1:W-:Y:S05]  /*28e0*/  SYNCS.ARRIVE.TRANS64.RED.A1T0 RZ, [R4+URZ], RZ ;  /* 0x000000ff04ff79a7 */ /* 0x0003ea00081004ff */
[----:B------:R-:W-:Y:S01]  /*28f0*/  IMAD.U32 R7, RZ, RZ, UR6 ;  /* 0x00000006ff077e24 */ /* 0x000fe2000f8e00ff */
[----:B------:R-:W2:Y:S04]  /*2900*/  SYNCS.PHASECHK.TRANS64.TRYWAIT P0, [UR4+0x70], R5 ;  /* 0x00007005ff0075a7 */ /* 0x000ea80008001104 */
[----:B------:R-:W-:Y:S01]  /*2910*/  PRMT R6, R2, 0x654, R7 ;  /* 0x0000065402067816 */ /* 0x000fe20000000007 */
[----:B-1----:R-:W-:Y:S01]  /*2920*/  @!P2 IMAD.MOV.U32 R4, RZ, RZ, 0x10 ;  /* 0x00000010ff04a424 */ /* 0x002fe200078e00ff */
[----:B--2---:R-:W-:Y:S06]  /*2930*/  @!P0 BRA `(.L_x_40) ;  /* 0x0000005400088947 */ /* 0x004fec0003800000 */
.L_x_128:
[----:B------:R-:W-:Y:S01]  /*2940*/  ULEA UR6, UR5, UR37, 0x4 ;  /* 0x0000002505067291 */ /* 0x000fe2000f8e20ff */
[----:B------:R-:W-:Y:S01]  /*2950*/  SEL R3, R6, R3, !P2 ;  /* 0x0000000306037207 */ /* 0x000fe20005000000 */
[----:B------:R-:W-:Y:S01]  /*2960*/  UIADD3 UR7, UPT, UPT, UR4, 0x60, URZ ;  /* 0x0000006004077890 */ /* 0x000fe2000fffe0ff */
[----:B-1----:R-:W-:Y:S01]  /*2970*/  LEA R0, R11, UR37, 0x3 ;  /* 0x000000250b007c11 */ /* 0x002fe2000f8e18ff */
[----:B------:R-:W-:Y:S01]  /*2980*/  UIADD3 UR6, UPT, UPT, UR6, 0xf0, URZ ;  /* 0x000000f006067890 */ /* 0x000fe2000fffe0ff */
[----:B------:R-:W-:Y:S01]  /*2990*/  SHF.L.U32 R5, R10, 0x1f, RZ ;  /* 0x0000001f0a057819 */ /* 0x000fe200000006ff */
[----:B------:R1:W-:Y:S01]  /*29a0*/  @!P2 SYNCS.ARRIVE.TRANS64.RED RZ, [R3+URZ], R4 ;  /* 0x0000000403ffa9a7 */ /* 0x0003e200080004ff */
[----:B------:R-:W-:Y:S01]  /*29b0*/  UIADD3 UR4, UPT, UPT, UR5, 0x1, URZ ;  /* 0x0000000105047890 */ /* 0x000fe2000fffe0ff */
[----:B------:R-:W-:-:S03]  /*29c0*/  VIADD R8, R8, 0x1 ;  /* 0x0000000108087836 */ /* 0x000fc60000000000 */
[----:B------:R-:W-:Y:S02]  /*29d0*/  UISETP.NE.AND UP0, UPT, UR4, 0x2, UPT ;  /* 0x000000020400788c */ /* 0x000fe4000bf05270 */
[----:B------:R-:W-:Y:S06]  /*29e0*/  UGETNEXTWORKID.BROADCAST [UR6], [UR7] ;  /* 0x00000000060073ca */ /* 0x000fec0008000100 */
[----:B------:R-:W-:Y:S01]  /*29f0*/  USEL UR6, URZ, 0x1, UP0 ;  /* 0x00000001ff067887 */ /* 0x000fe20008000000 */
[----:B------:R-:W-:Y:S01]  /*2a00*/  ISETP.NE.AND P0, PT, R8, 0x2, PT ;  /* 0x000000020800780c */ /* 0x000fe20003f05270 */
[----:B------:R-:W-:Y:S01]  /*2a10*/  USEL UR5, UR4, URZ, UP0 ;  /* 0x000000ff04057287 */ /* 0x000fe20008000000 */
[----:B------:R-:W2:Y:S03]  /*2a20*/  SYNCS.PHASECHK.TRANS64.TRYWAIT P1, [R0+URZ+0x60], R5 ;  /* 0x00006005000075a7 */ /* 0x000ea600080211ff */
[----:B------:R-:W-:Y:S01]  /*2a30*/  LOP3.LUT R12, R12, UR6, RZ, 0x3c, !PT ;  /* 0x000000060c0c7c12 */ /* 0x000fe2000f8e3cff */
[----:B-12---:R-:W-:Y:S07]  /*2a40*/  @!P1 BRA `(.L_x_41) ;  /* 0x0000005000dc9947 */ /* 0x006fee0003800000 */
.L_x_129:
[C---:B------:R-:W-:Y:S01]  /*2a50*/  LEA R4, R11.reuse, UR37, 0x4 ;  /* 0x000000250b047c11 */ /* 0x040fe2000f8e20ff */
[----:B-1----:R-:W-:Y:S01]  /*2a60*/  VIADD R0, R0, 0x70 ;  /* 0x0000007000007836 */ /* 0x002fe20000000000 */
[----:B------:R-:W-:Y:S01]  /*2a70*/  SEL R8, R8, RZ, P0 ;  /* 0x000000ff08087207 */ /* 0x000fe20000000000 */
[----:B------:R-:W-:-:S03]  /*2a80*/  VIADD R11, R11, 0x1 ;  /* 0x000000010b0b7836 */ /* 0x000fc60000000000 */
[----:B------:R-:W1:Y:S01]  /*2a90*/  LDS.128 R4, [R4+0xf0] ;  /* 0x0000f00004047984 */ /* 0x000e620000000c00 */
[----:B------:R-:W-:Y:S02]  /*2aa0*/  PRMT R0, RZ, 0x654, R0 ;  /* 0x00000654ff007816 */ /* 0x000fe40000000000 */
[C---:B------:R-:W-:Y:S01]  /*2ab0*/  ISETP.NE.AND P1, PT, R11.reuse, 0x2, PT ;  /* 0x000000020b00780c */ /* 0x040fe20003f25270 */
[----:B------:R-:W-:Y:S01]  /*2ac0*/  @!PT LDS RZ, [RZ] ;  /* 0x00000000fffff984 */ /* 0x000fe20000000800 */
[----:B------:R-:W-:Y:S01]  /*2ad0*/  @!PT LDS RZ, [RZ] ;  /* 0x00000000fffff984 */ /* 0x000fe20000000800 */
[----:B------:R-:W-:Y:S01]  /*2ae0*/  @!PT LDS RZ, [RZ] ;  /* 0x00000000fffff984 */ /* 0x000fe20000000800 */
[----:B------:R-:W-:Y:S01]  /*2af0*/  @!PT LDS RZ, [RZ] ;  /* 0x00000000fffff984 */ /* 0x000fe20000000800 */
[----:B------:R2:W-:Y:S06]  /*2b00*/  MEMBAR.ALL.CTA ;  /* 0x0000000000007992 */ /* 0x0005ec0000008000 */
[----:B--2---:R-:W2:Y:S01]  /*2b10*/  FENCE.VIEW.ASYNC.S ;  /* 0x00000000000073c6 */ /* 0x004ea20000000000 */
[----:B------:R-:W-:Y:S01]  /*2b20*/  SEL R11, R11, RZ, P1 ;  /* 0x000000ff0b0b7207 */ /* 0x000fe20000800000 */
[----:B--2---:R2:W-:Y:S01]  /*2b30*/  SYNCS.ARRIVE.TRANS64.RED.A1T0 RZ, [R0+URZ], RZ ;  /* 0x000000ff00ff79a7 */ /* 0x0045e200081004ff */
[----:B-1----:R-:W-:-:S02]  /*2b40*/  LOP3.LUT P3, RZ, R6, 0x1, RZ, 0xc0, !PT ;  /* 0x0000000106ff7812 */ /* 0x002fc4000786c0ff */
[----:B------:R-:W-:-:S04]  /*2b50*/  SEL R5, RZ, 0x1, P1 ;  /* 0x00000001ff057807 */ /* 0x000fc80000800000 */
[----:B------:R-:W-:Y:S02]  /*2b60*/  LOP3.LUT R10, R10, R5, RZ, 0x3c, !PT ;  /* 0x000000050a0a7212 */ /* 0x000fe400078e3cff */
[----:B--2---:R-:W-:-:S04]  /*2b70*/  SEL R0, RZ, 0x1, P0 ;  /* 0x00000001ff007807 */ /* 0x004fc80000000000 */
[----:B------:R-:W-:Y:S01]  /*2b80*/  LOP3.LUT R9, R9, R0, RZ, 0x3c, !PT ;  /* 0x0000000009097212 */ /* 0x000fe200078e3cff */
[----:B------:R-:W-:Y:S06]  /*2b90*/  @P3 BRA `(.L_x_42) ;  /* 0xfffffffc002c3947 */ /* 0x000fec000383ffff */
[----:B------:R-:W-:Y:S01]  /*2ba0*/  ULEA UR4, UR5, UR37, 0x3 ;  /* 0x0000002505047291 */ /* 0x000fe2000f8e18ff */
[----:B------:R-:W-:-:S08]  /*2bb0*/  SHF.L.U32 R3, R12, 0x1f, RZ ;  /* 0x0000001f0c037819 */ /* 0x000fd000000006ff */
[----:B------:R-:W1:Y:S02]  /*2bc0*/  SYNCS.PHASECHK.TRANS64 P0, [UR4+0x70], R3 ;  /* 0x00007003ff0075a7 */ /* 0x000e640008001004 */
[----:B-1----:R-:W-:Y:S05]  /*2bd0*/  @P0 BRA `(.L_x_43) ;  /* 0x0000000000080947 */ /* 0x002fea0003800000 */
[----:B------:R-:W1:Y:S02]  /*2be0*/  SYNCS.PHASECHK.TRANS64.TRYWAIT P0, [UR4+0x70], R3 ;  /* 0x00007003ff0075a7 */ /* 0x000e640008001104 */
[----:B-1----:R-:W-:Y:S05]  /*2bf0*/  @!P0 BRA `(.L_x_44) ;  /* 0x0000005000848947 */ /* 0x002fea0003800000 */
.L_x_43:
[----:B------:R-:W-:-:S04]  /*2c00*/  UIADD3 UR6, UPT, UPT, UR5, 0x1, URZ ;  /* 0x0000000105067890 */ /* 0x000fc8000fffe0ff */
[----:B------:R-:W-:-:S04]  /*2c10*/  UISETP.NE.AND UP0, UPT, UR6, 0x2, UPT ;  /* 0x000000020600788c */ /* 0x000fc8000bf05270 */
[----:B------:R-:W-:Y:S02]  /*2c20*/  USEL UR7, URZ, 0x1, UP0 ;  /* 0x00000001ff077887 */ /* 0x000fe40008000000 */
[----:B------:R-:W-:-:S04]  /*2c30*/  USEL UR6, UR6, URZ, UP0 ;  /* 0x000000ff06067287 */ /* 0x000fc80008000000 */
[----:B------:R-:W-:Y:S01]  /*2c40*/  ULEA UR6, UR6, UR37, 0x3 ;  /* 0x0000002506067291 */ /* 0x000fe2000f8e18ff */
[----:B-1----:R-:W-:-:S04]  /*2c50*/  LOP3.LUT R3, R12, UR7, RZ, 0x3c, !PT ;  /* 0x000000070c037c12 */ /* 0x002fc8000f8e3cff */
[----:B------:R-:W-:-:S04]  /*2c60*/  SHF.L.U32 R0, R3, 0x1f, RZ ;  /* 0x0000001f03007819 */ /* 0x000fc800000006ff */
[----:B------:R-:W1:Y:S02]  /*2c70*/  SYNCS.PHASECHK.TRANS64 P0, [UR6+0x70], R0 ;  /* 0x00007000ff0075a7 */ /* 0x000e640008001006 */
[----:B-1----:R-:W-:Y:S05]  /*2c80*/  @P0 EXIT ;  /* 0x000000000000094d */ /* 0x002fea0003800000 */
[----:B------:R-:W-:Y:S02]  /*2c90*/  SHF.L.U32 R3, R3, 0x1f, RZ ;  /* 0x0000001f03037819 */ /* 0x000fe400000006ff */
[----:B------:R-:W-:-:S07]  /*2ca0*/  MOV R0, UR6 ;  /* 0x0000000600007c02 */ /* 0x000fce0008000f00 */
.L_x_45:
[----:B-1----:R1:W2:Y:S02]  /*2cb0*/  SYNCS.PHASECHK.TRANS64.TRYWAIT P0, [R0+URZ+0x70], R3 ;  /* 0x00007003000075a7 */ /* 0x0022a400080011ff */
[----:B--2---:R-:W-:Y:S05]  /*2cc0*/  @!P0 NANOSLEEP.SYNCS 0x989680 ;  /* 0x009896800000895d */ /* 0x004fea0003900000 */
[----:B------:R-:W2:Y:S02]  /*2cd0*/  @!P0 SYNCS.PHASECHK.TRANS64 P0, [R0+URZ+0x70], R3 ;  /* 0x00007003000085a7 */ /* 0x000ea400080010ff */
[----:B--2---:R-:W-:Y:S05]  /*2ce0*/  @P0 EXIT ;  /* 0x000000000000094d */ /* 0x004fea0003800000 */
[----:B------:R-:W-:Y:S05]  /*2cf0*/  BRA `(.L_x_45) ;  /* 0xfffffffc00ec7947 */ /* 0x000fea000383ffff */
.L_x_38:
[----:B------:R-:W-:-:S09]  /*2d00*/  UISETP.NE.AND UP1, UPT, UR10, URZ, UPT ;  /* 0x000000ff0a00728c */ /* 0x000fd2000bf25270 */
[----:B------:R-:W-:Y:S05]  /*2d10*/  BRA.U UP1, `(.L_x_46) ;  /* 0x0000001101e47547 */ /* 0x000fea000b800000 */
[----:B------:R-:W-:Y:S01]  /*2d20*/  UMOV UR4, 0x40 ;  /* 0x0000004000047882 */ /* 0x000fe20000000000 */
[----:B------:R-:W-:Y:S01]  /*2d30*/  NOP ;  /* 0x0000000000007918 */ /* 0x000fe20000000000 */
[----:B------:R-:W-:-:S03]  /*2d40*/  ULEA UR5, UR37, UR4, 0x18 ;  /* 0x0000000425057291 */ /* 0x000fc6000f8ec0ff */
[----:B------:R-:W-:Y:S02]  /*2d50*/  UMOV UR4, 0x400 ;  /* 0x0000040000047882 */ /* 0x000fe40000000000 */
[----:B------:R-:W-:-:S04]  /*2d60*/  ULEA UR37, UR37, UR4, 0x18 ;  /* 0x0000000425257291 */ /* 0x000fc8000f8ec0ff */
[----:B------:R-:W1:Y:S02]  /*2d70*/  LDS.U8 R0, [UR5+0x1c] ;  /* 0x00001c05ff007984 */ /* 0x000e640008000000 */
[----:B-1----:R-:W-:-:S13]  /*2d80*/  ISETP.NE.AND P0, PT, R0, RZ, PT ;  /* 0x000000ff0000720c */ /* 0x002fda0003f05270 */
[----:B------:R-:W-:Y:S05]  /*2d90*/  @P0 BRA `(.L_x_47) ;  /* 0x0000000000580947 */ /* 0x000fea0003800000 */
[----:B------:R-:W-:-:S13]  /*2da0*/  ELECT P0, URZ, PT ;  /* 0x0000000000ff782f */ /* 0x000fda0003800000 */
[----:B------:R-:W-:Y:S05]  /*2db0*/  @!P0 BRA `(.L_x_48) ;  /* 0x0000000000608947 */ /* 0x000fea0003800000 */
[----:B------:R-:W-:Y:S01]  /*2dc0*/  UMOV UR4, 0x10 ;  /* 0x0000001000047882 */ /* 0x000fe20000000000 */
[----:B------:R-:W-:Y:S01]  /*2dd0*/  HFMA2 R0, -RZ, RZ, 0, 5.9604644775390625e-08 ;  /* 0x00000001ff007431 */ /* 0x000fe200000001ff */
[----:B------:R-:W-:-:S03]  /*2de0*/  MOV R2, 0xffff ;  /* 0x0000ffff00027802 */ /* 0x000fc60000000f00 */
[----:B------:R-:W-:Y:S04]  /*2df0*/  DEPBAR.LE SB1, 0x36 ;  /* 0x00009d800000791a */ /* 0x000fe80000000000 */
[----:B------:R-:W1:Y:S02]  /*2e00*/  UTCATOMSWS.FIND_AND_SET.ALIGN UP0, UR4, UR4 ;  /* 0x00000004000475e3 */ /* 0x000e640008000800 */
[----:B-1----:R-:W-:Y:S01]  /*2e10*/  MOV R3, UR4 ;  /* 0x0000000400037c02 */ /* 0x002fe20008000f00 */
[----:B------:R-:W-:Y:S06]  /*2e20*/  BRA.U UP0, `(.L_x_49) ;  /* 0x0000000100187547 */ /* 0x000fec000b800000 */
.L_x_50:
[----:B------:R-:W-:Y:S05]  /*2e30*/  NANOSLEEP 0x64 ;  /* 0x000000640000795d */ /* 0x000fea0003800000 */
[----:B------:R-:W-:-:S05]  /*2e40*/  UMOV UR4, 0x10 ;  /* 0x0000001000047882 */ /* 0x000fca0000000000 */
[----:B------:R-:W-:Y:S04]  /*2e50*/  DEPBAR.LE SB1, 0x36 ;  /* 0x00009d800000791a */ /* 0x000fe80000000000 */
[----:B------:R-:W1:Y:S02]  /*2e60*/  UTCATOMSWS.FIND_AND_SET.ALIGN UP0, UR4, UR4 ;  /* 0x00000004000475e3 */ /* 0x000e640008000800 */
[----:B-1----:R-:W-:Y:S01]  /*2e70*/  MOV R3, UR4 ;  /* 0x0000000400037c02 */ /* 0x002fe20008000f00 */
[----:B------:R-:W-:Y:S05]  /*2e80*/  BRA.U !UP0, `(.L_x_50) ;  /* 0xfffffffd08e87547 */ /* 0x000fea000b83ffff */
.L_x_49:
[-C--:B------:R-:W-:Y:S02]  /*2e90*/  SHF.L.U32 R2, R2, R3.reuse, RZ ;  /* 0x0000000302027219 */ /* 0x080fe400000006ff */
[----:B------:R-:W-:Y:S01]  /*2ea0*/  SHF.L.U32 R0, R0, R3, RZ ;  /* 0x0000000300007219 */ /* 0x000fe200000006ff */
[----:B------:R-:W-:Y:S02]  /*2eb0*/  IMAD.SHL.U32 R3, R3, 0x20, RZ ;  /* 0x0000002003037824 */ /* 0x000fe400078e00ff */
[----:B------:R1:W-:Y:S04]  /*2ec0*/  ATOMS.OR RZ, [UR5+0x14], R2 ;  /* 0x00001402ffff798c */ /* 0x0003e8000b000005 */
[----:B------:R1:W-:Y:S04]  /*2ed0*/  ATOMS.OR RZ, [UR5+0x18], R0 ;  /* 0x00001800ffff798c */ /* 0x0003e8000b000005 */
[----:B------:R1:W-:Y:S01]  /*2ee0*/  STS [UR37+0x110], R3 ;  /* 0x00011003ff007988 */ /* 0x0003e20008000825 */
[----:B------:R-:W-:Y:S05]  /*2ef0*/  BRA `(.L_x_48) ;  /* 0x0000000000107947 */ /* 0x000fea0003800000 */
.L_x_47:
[----:B------:R-:W-:Y:S02]  /*2f00*/  MOV R0, 0xffffffff ;  /* 0xffffffff00007802 */ /* 0x000fe40000000f00 */
[----:B------:R-:W-:-:S03]  /*2f10*/  MOV R2, 0x2f40 ;  /* 0x00002f4000027802 */ /* 0x000fc60000000f00 */
[----:B------:R1:W-:Y:S04]  /*2f20*/  STS [UR37+0x110], R0 ;  /* 0x00011000ff007988 */ /* 0x0003e80008000825 */
[----:B-1-3-5:R-:W-:Y:S05]  /*2f30*/  CALL.REL.NOINC `($__internal_1_$__cuda_sm10x_tcgen05_guardrail_trap_phase_invalid_during_alloc) ;  /* 0x0000005400887944 */ /* 0x02afea0003c00000 */
.L_x_48:
[----:B------:R-:W-:Y:S05]  /*2f40*/  WARPSYNC.ALL ;  /* 0x0000000000007948 */ /* 0x000fea0003800000 */
[----:B------:R-:W2:Y:S01]  /*2f50*/  S2UR UR4, SR_CgaCtaId ;  /* 0x00000000000479c3 */ /* 0x000ea20000008800 */
[----:B------:R-:W-:Y:S01]  /*2f60*/  UMOV UR70, 0x400 ;  /* 0x0000040000467882 */ /* 0x000fe20000000000 */
[----:B------:R-:W-:-:S06]  /*2f70*/  NOP ;  /* 0x0000000000007918 */ /* 0x000fcc0000000000 */
[----:B------:R-:W-:Y:S06]  /*2f80*/  BAR.ARV 0x6, 0xa0 ;  /* 0x0182800000007b1d */ /* 0x000fec0000002000 */
[----:B------:R-:W4:Y:S01]  /*2f90*/  LDCU UR6, c[0x0][0x38c] ;  /* 0x00007180ff0677ac */ /* 0x000f220008000800 */
[----:B------:R-:W-:Y:S01]  /*2fa0*/  IMAD.MOV.U32 R11, RZ, RZ, 0x1 ;  /* 0x00000001ff0b7424 */ /* 0x000fe200078e00ff */
[----:B------:R-:W-:Y:S01]  /*2fb0*/  CS2R R8, SRZ ;  /* 0x0000000000087805 */ /* 0x000fe2000001ff00 */
[----:B------:R-:W-:Y:S01]  /*2fc0*/  IMAD.MOV.U32 R10, RZ, RZ, RZ ;  /* 0x000000ffff0a7224 */ /* 0x000fe200078e00ff */
[----:B------:R-:W3:Y:S01]  /*2fd0*/  LDCU UR8, c[0x0][0x38c] ;  /* 0x00007180ff0877ac */ /* 0x000ee20008000800 */
[----:B------:R-:W-:Y:S01]  /*2fe0*/  UMOV UR72, URZ ;  /* 0x000000ff00487c82 */ /* 0x000fe20008000000 */
[----:B------:R-:W-:Y:S01]  /*2ff0*/  UMOV UR5, URZ ;  /* 0x000000ff00057c82 */ /* 0x000fe20008000000 */
[----:B--2---:R-:W-:Y:S01]  /*3000*/  ULEA UR70, UR4, UR70, 0x18 ;  /* 0x0000004604467291 */ /* 0x004fe2000f8ec0ff */
[----:B------:R-:W-:Y:S01]  /*3010*/  UMOV UR76, 0x0 ;  /* 0x00000000004c7882 */ /* 0x000fe20000000000 */
[----:B------:R-:W-:-:S02]  /*3020*/  UMOV UR77, 0x4180490 ;  /* 0x04180490004d7882 */ /* 0x000fc40000000000 */
[----:B------:R-:W-:Y:S01]  /*3030*/  UIADD3 UR7, UPT, UPT, UR70, 0x13400, URZ ;  /* 0x0001340046077890 */ /* 0x000fe2000fffe0ff */
[----:B------:R-:W-:Y:S01]  /*3040*/  UMOV UR74, 0x0 ;  /* 0x00000000004a7882 */ /* 0x000fe20000000000 */
[----:B------:R-:W-:Y:S01]  /*3050*/  UMOV UR75, 0x4180490 ;  /* 0x04180490004b7882 */ /* 0x000fe20000000000 */
[----:B----4-:R-:W-:Y:S02]  /*3060*/  UIADD3 UR6, UPT, UPT, UR6, 0xff, URZ ;  /* 0x000000ff06067890 */ /* 0x010fe4000fffe0ff */
[----:B-1----:R-:W1:Y:S02]  /*3070*/  LDS R0, [UR70+0x110] ;  /* 0x00011046ff007984 */ /* 0x002e640008000800 */
[----:B------:R-:W-:Y:S02]  /*3080*/  USHF.R.S32.HI UR4, URZ, 0x1f, UR6 ;  /* 0x0000001fff047899 */ /* 0x000fe40008011406 */
[----:B---3--:R-:W-:Y:S02]  /*3090*/  UISETP.GE.AND UP3, UPT, UR8, 0x1, UPT ;  /* 0x000000010800788c */ /* 0x008fe4000bf66270 */
[----:B------:R-:W-:-:S02]  /*30a0*/  ULEA.HI UR4, UR4, UR6, URZ, 0x8 ;  /* 0x0000000604047291 */ /* 0x000fc4000f8f40ff */
[----:B------:R-:W-:Y:S02]  /*30b0*/  UIADD3 UR6, UPT, UPT, UR70, 0x3400, URZ ;  /* 0x0000340046067890 */ /* 0x000fe4000fffe0ff */
[----:B------:R-:W-:Y:S02]  /*30c0*/  USHF.R.S32.HI UR9, URZ, 0x8, UR4 ;  /* 0x00000008ff097899 */ /* 0x000fe40008011404 */
[----:B------:R-:W-:Y:S02]  /*30d0*/  USHF.R.U32.HI UR6, URZ, 0x4, UR6 ;  /* 0x00000004ff067899 */ /* 0x000fe40008011606 */
[----:B------:R-:W-:Y:S02]  /*30e0*/  UISETP.LT.AND UP0, UPT, UR9, 0x1, UPT ;  /* 0x000000010900788c */ /* 0x000fe4000bf01270 */
[----:B------:R-:W-:Y:S01]  /*30f0*/  USHF.R.U32.HI UR4, URZ, 0x4, UR7 ;  /* 0x00000004ff047899 */ /* 0x000fe20008011607 */
[----:B------:R-:W-:Y:S01]  /*3100*/  IMAD.U32 R12, RZ, RZ, UR9 ;  /* 0x00000009ff0c7e24 */ /* 0x000fe2000f8e00ff */
[----:B------:R-:W-:-:S02]  /*3110*/  USEL UR7, UR9, 0x1, !UP0 ;  /* 0x0000000109077887 */ /* 0x000fc4000c000000 */
[----:B------:R-:W-:Y:S02]  /*3120*/  ULOP3.LUT UR6, UR6, 0x3fff, URZ, 0xc0, !UPT ;  /* 0x00003fff06067892 */ /* 0x000fe4000f8ec0ff */
[----:B------:R-:W-:Y:S02]  /*3130*/  ULOP3.LUT UR4, UR4, 0x3fff, URZ, 0xc0, !UPT ;  /* 0x00003fff04047892 */ /* 0x000fe4000f8ec0ff */
[----:B------:R-:W-:Y:S02]  /*3140*/  ULOP3.LUT UR71, UR6, 0x10000, URZ, 0xfc, !UPT ;  /* 0x0001000006477892 */ /* 0x000fe4000f8efcff */
[----:B------:R-:W-:Y:S02]  /*3150*/  UIADD3 UR6, UPT, UPT, -UR7, URZ, URZ ;  /* 0x000000ff07067290 */ /* 0x000fe4000fffe1ff */
[----:B------:R-:W-:-:S04]  /*3160*/  ULOP3.LUT UR4, UR4, 0x10000, URZ, 0xfc, !UPT ;  /* 0x0001000004047892 */ /* 0x000fc8000f8efcff */
[----:B------:R-:W-:Y:S02]  /*3170*/  MOV R13, UR6 ;  /* 0x00000006000d7c02 */ /* 0x000fe40008000f00 */
[----:B-1----:R-:W-:-:S13]  /*3180*/  R2UR UR9, R0 ;  /* 0x00000000000972ca */ /* 0x002fda00000e0000 */
[----:B------:R-:W-:-:S07]  /*3190*/  MOV R14, UR9 ;  /* 0x00000009000e7c02 */ /* 0x000fce0008000f00 */
.L_x_57:
[----:B------:R-:W-:Y:S02]  /*31a0*/  LEA R0, R10, UR70, 0x3 ;  /* 0x000000460a007c11 */ /* 0x000fe4000f8e18ff */
[----:B------:R-:W-:Y:S02]  /*31b0*/  SHF.L.U32 R5, R9, 0x1f, RZ ;  /* 0x0000001f09057819 */ /* 0x000fe400000006ff */
[----:B------:R-:W-:Y:S01]  /*31c0*/  PLOP3.LUT P0, PT, PT, PT, UP3, 0x80, 0x8 ;  /* 0x000000000008781c */ /* 0x000fe20003f0f038 */
[----:B------:R-:W-:Y:S01]  /*31d0*/  VIADD R3, R0, 0x70 ;  /* 0x0000007000037836 */ /* 0x000fe20000000000 */
[----:B-1----:R-:W1:Y:S02]  /*31e0*/  SYNCS.PHASECHK.TRANS64.TRYWAIT P1, [R0+URZ+0x60], R5 ;  /* 0x00006005000075a7 */ /* 0x002e6400080211ff */
[----:B-1----:R-:W-:Y:S09]  /*31f0*/  @!P1 BRA `(.L_x_51) ;  /* 0x0000004c001c9947 */ /* 0x002ff20003800000 */
.L_x_131:
[----:B------:R-:W-:Y:S01]  /*3200*/  LEA R4, R10, UR70, 0x4 ;  /* 0x000000460a047c11 */ /* 0x000fe2000f8e20ff */
[----:B------:R-:W-:Y:S01]  /*3210*/  @UP3 ULEA UR6, UR5, UR70, 0x3 ;  /* 0x0000004605063291 */ /* 0x000fe2000f8e18ff */
[----:B------:R-:W-:Y:S01]  /*3220*/  PLOP3.LUT P2, PT, PT, PT, PT, 0x80, 0x8 ;  /* 0x000000000008781c */ /* 0x000fe20003f4f070 */
[----:B------:R-:W-:Y:S01]  /*3230*/  ULEA UR73, UR72, UR70, 0x3 ;  /* 0x0000004648497291 */ /* 0x000fe2000f8e18ff */
[----:B------:R-:W-:Y:S02]  /*3240*/  PRMT R3, RZ, 0x654, R3 ;  /* 0x00000654ff037816 */ /* 0x000fe40000000003 */
[----:B-1----:R-:W1:Y:S01]  /*3250*/  LDS.128 R4, [R4+0xf0] ;  /* 0x0000f00004047984 */ /* 0x002e620000000c00 */
[----:B------:R-:W-:Y:S02]  /*3260*/  @P0 SHF.L.U32 R2, R8, 0x1f, RZ ;  /* 0x0000001f08020819 */ /* 0x000fe400000006ff */
[----:B------:R-:W-:Y:S01]  /*3270*/  SHF.L.U32 R0, R11, 0x1f, RZ ;  /* 0x0000001f0b007819 */ /* 0x000fe200000006ff */
[----:B------:R-:W-:Y:S01]  /*3280*/  @!PT LDS RZ, [RZ] ;  /* 0x00000000fffff984 */ /* 0x000fe20000000800 */
[----:B------:R-:W-:Y:S01]  /*3290*/  @!PT LDS RZ, [RZ] ;  /* 0x00000000fffff984 */ /* 0x000fe20000000800 */
[----:B------:R-:W-:Y:S01]  /*32a0*/  @!PT LDS RZ, [RZ] ;  /* 0x00000000fffff984 */ /* 0x000fe20000000800 */
[----:B------:R-:W-:Y:S01]  /*32b0*/  @!PT LDS RZ, [RZ] ;  /* 0x00000000fffff984 */ /* 0x000fe20000000800 */
[----:B------:R2:W-:Y:S06]  /*32c0*/  MEMBAR.ALL.CTA ;  /* 0x0000000000007992 */ /* 0x0005ec0000008000 */
[----:B--2---:R-:W2:Y:S01]  /*32d0*/  FENCE.VIEW.ASYNC.S ;  /* 0x00000000000073c6 */ /* 0x004ea20000000000 */
[----:B------:R-:W-:Y:S01]  /*32e0*/  R2UR UR8, R14 ;  /* 0x000000000e0872ca */ /* 0x000fe200000e0000 */
[----:B--2---:R2:W-:Y:S01]  /*32f0*/  SYNCS.ARRIVE.TRANS64.RED.A1T0 RZ, [R3+URZ], RZ ;  /* 0x000000ff03ff79a7 */ /* 0x0045e200081004ff */
[----:B------:R2:W3:Y:S01]  /*3300*/  @P0 SYNCS.PHASECHK.TRANS64.TRYWAIT P2, [UR6], R2 ;  /* 0x00000002ff0005a7 */ /* 0x0004e20008041106 */
[----:B------:R-:W-:Y:S01]  /*3310*/  ULEA.HI UR6, UR72, UR72, URZ, 0x1 ;  /* 0x0000004848067291 */ /* 0x000fe2000f8f08ff */
[----:B-1----:R-:W-:-:S03]  /*3320*/  LOP3.LUT P1, RZ, R6, 0x1, RZ, 0xc0, !PT ;  /* 0x0000000106ff7812 */ /* 0x002fc6000782c0ff */
[----:B------:R-:W-:Y:S02]  /*3330*/  ULOP3.LUT UR7, UR6, 0xffe, URZ, 0xc0, !UPT ;  /* 0x00000ffe06077892 */ /* 0x000fe4000f8ec0ff */
[----:B------:R-:W-:Y:S02]  /*3340*/  USHF.R.U32.HI UR10, URZ, 0x1, UR6 ;  /* 0x00000001ff0a7899 */ /* 0x000fe40008011606 */
[----:B------:R-:W-:Y:S02]  /*3350*/  UIADD3 UR6, UPT, UPT, -UR7, UR72, URZ ;  /* 0x0000004807067290 */ /* 0x000fe4000fffe1ff */
[----:B------:R-:W-:-:S04]  /*3360*/  UIMAD UR10, UR10, 0x60, UR8 ;  /* 0x000000600a0a78a4 */ /* 0x000fc8000f8e0208 */
[----:B------:R-:W-:Y:S01]  /*3370*/  ULEA UR10, UR6, UR10, 0x14 ;  /* 0x0000000a060a7291 */ /* 0x000fe2000f8ea0ff */
[----:B------:R-:W1:Y:S02]  /*3380*/  SYNCS.PHASECHK.TRANS64.TRYWAIT P0, [UR73+0xa0], R0 ;  /* 0x0000a000ff0075a7 */ /* 0x000e640008001149 */
[----:B-123--:R-:W-:Y:S09]  /*3390*/  @!P0 BRA `(.L_x_52) ;  /* 0x0000004800c88947 */ /* 0x00eff20003800000 */
.L_x_133:
[----:B------:R-:W-:Y:S01]  /*33a0*/  IADD3 R10, PT, PT, R10, 0x1, RZ ;  /* 0x000000010a0a7810 */ /* 0x000fe20007ffe0ff */
[----:B------:R-:W-:Y:S06]  /*33b0*/  BRA.U !UP3, `(.L_x_53) ;  /* 0x000000050bd87547 */ /* 0x000fec000b800000 */
[----:B------:R-:W-:Y:S01]  /*33c0*/  R2UR UR68, R13 ;  /* 0x000000000d4472ca */ /* 0x000fe200000e0000 */
[----:B------:R-:W-:Y:S01]  /*33d0*/  UPLOP3.LUT UP4, UPT, UPT, UPT, UPT, 0x40, 0x4 ;  /* 0x000000000004789c */ /* 0x000fe20003f8e870 */
[----:B------:R-:W-:-:S15]  /*33e0*/  R2UR UR11, R12 ;  /* 0x000000000c0b72ca */ /* 0x000fde00000e0000 */
.L_x_56:
[----:B------:R-:W-:Y:S02]  /*33f0*/  UIADD3 UR68, UPT, UPT, UR68, 0x1, URZ ;  /* 0x0000000144447890 */ /* 0x000fe4000fffe0ff */
[----:B--2---:R-:W-:Y:S02]  /*3400*/  ULEA UR7, UR5, UR70, 0x3 ;  /* 0x0000004605077291 */ /* 0x004fe4000f8e18ff */
[----:B------:R-:W-:Y:S01]  /*3410*/  UISETP.NE.AND UP0, UPT, UR68, URZ, UPT ;  /* 0x000000ff4400728c */ /* 0x000fe2000bf05270 */
[----:B------:R-:W-:Y:S10]  /*3420*/  @P2 BRA `(.L_x_54) ;  /* 0x00000000000c2947 */ /* 0x000ff40003800000 */
[----:B-1----:R-:W-:Y:S04]  /*3430*/  SHF.L.U32 R3, R8, 0x1f, RZ ;  /* 0x0000001f08037819 */ /* 0x002fe800000006ff */
[----:B------:R-:W1:Y:S02]  /*3440*/  SYNCS.PHASECHK.TRANS64.TRYWAIT P0, [UR7], R3 ;  /* 0x00000003ff0075a7 */ /* 0x000e640008001107 */
[----:B-1----:R-:W-:Y:S05]  /*3450*/  @!P0 BRA `(.L_x_55) ;  /* 0x0000004800b08947 */ /* 0x002fea0003800000 */
.L_x_54:
[----:B------:R-:W-:Y:S01]  /*3460*/  UISETP.NE.AND UP1, UPT, UR11, 0x1, UPT ;  /* 0x000000010b00788c */ /* 0x000fe2000bf25270 */
[----:B------:R-:W-:Y:S01]  /*3470*/  PLOP3.LUT P2, PT, PT, PT, PT, 0x80, 0x8 ;  /* 0x000000000008781c */ /* 0x000fe20003f4f070 */
[----:B------:R-:W-:Y:S01]  /*3480*/  UIADD3 UR9, UPT, UPT, UR5, 0x1, URZ ;  /* 0x0000000105097890 */ /* 0x000fe2000fffe0ff */
[----:B-1----:R-:W-:Y:S01]  /*3490*/  MOV.SPILL R3, UR73 ;  /* 0x0000004900037c02 */ /* 0x002fe20009000f00 */
[----:B------:R-:W-:Y:S01]  /*34a0*/  UIADD3 UR69, UPT, UPT, UR7, 0x10, URZ ;  /* 0x0000001007457890 */ /* 0x000fe2000fffe0ff */
[----:B------:R-:W-:Y:S01]  /*34b0*/  MOV.SPILL R2, UR72 ;  /* 0x0000004800027c02 */ /* 0x000fe20009000f00 */
[----:B------:R-:W-:Y:S01]  /*34c0*/  UISETP.NE.AND UP2, UPT, UR9, 0x2, UPT ;  /* 0x000000020900788c */ /* 0x000fe2000bf45270 */
[----:B------:R-:W-:Y:S01]  /*34d0*/  PLOP3.LUT P0, PT, PT, PT, UP1, 0x80, 0x8 ;  /* 0x000000000008781c */ /* 0x000fe20003f0f018 */
[----:B------:R-:W-:Y:S02]  /*34e0*/  UIMAD UR6, UR5, 0xc00, UR4 ;  /* 0x00000c00050678a4 */ /* 0x000fe4000f8e0204 */
[----:B------:R-:W-:Y:S02]  /*34f0*/  ULEA UR8, UR5, UR71, 0xb ;  /* 0x0000004705087291 */ /* 0x000fe4000f8e58ff */
[----:B------:R-:W-:Y:S02]  /*3500*/  USEL UR7, URZ, 0x1, UP2 ;  /* 0x00000001ff077887 */ /* 0x000fe40009000000 */
[----:B------:R-:W-:Y:S02]  /*3510*/  USEL UR5, UR9, URZ, UP2 ;  /* 0x000000ff09057287 */ /* 0x000fe40009000000 */
[----:B------:R-:W-:Y:S02]  /*3520*/  UIADD3 UR20, UPT, UPT, UR6, 0x2, URZ ;  /* 0x0000000206147890 */ /* 0x000fe4000fffe0ff */
[----:B------:R-:W-:Y:S01]  /*3530*/  @UP1 ULEA UR9, UR5, UR70, 0x3 ;  /* 0x0000004605091291 */ /* 0x000fe2000f8e18ff */
[----:B------:R-:W-:Y:S01]  /*3540*/  LOP3.LUT R8, R8, UR7, RZ, 0x3c, !PT ;  /* 0x0000000708087c12 */ /* 0x000fe2000f8e3cff */
[----:B------:R-:W-:Y:S02]  /*3550*/  UIADD3 UR18, UPT, UPT, UR8, 0x2, URZ ;  /* 0x0000000208127890 */ /* 0x000fe4000fffe0ff */
[----:B------:R-:W-:Y:S01]  /*3560*/  UIADD3 UR14, UPT, UPT, UR6, 0x4, URZ ;  /* 0x00000004060e7890 */ /* 0x000fe2000fffe0ff */
[----:B------:R-:W-:Y:S01]  /*3570*/  @P0 SHF.L.U32 R0, R8, 0x1f, RZ ;  /* 0x0000001f08000819 */ /* 0x000fe200000006ff */
[----:B------:R-:W-:Y:S02]  /*3580*/  UIADD3 UR12, UPT, UPT, UR8, 0x4, URZ ;  /* 0x00000004080c7890 */ /* 0x000fe4000fffe0ff */
[----:B------:R-:W-:Y:S01]  /*3590*/  UIADD3 UR66, UPT, UPT, UR6, 0x6, URZ ;  /* 0x0000000606427890 */ /* 0x000fe2000fffe0ff */
[----:B------:R2:W3:Y:S01]  /*35a0*/  @P0 SYNCS.PHASECHK.TRANS64.TRYWAIT P2, [UR9], R0 ;  /* 0x00000000ff0005a7 */ /* 0x0004e20008041109 */
[----:B------:R-:W-:Y:S02]  /*35b0*/  UIADD3 UR64, UPT, UPT, UR8, 0x6, URZ ;  /* 0x0000000608407890 */ /* 0x000fe4000fffe0ff */
        /* <DEDUP_REMOVED lines=22> */
[----:B------:R-:W-:Y:S01]  /*3720*/  UIADD3 UR11, UPT, UPT, UR11, -0x1, URZ ;  /* 0xffffffff0b0b7890 */ /* 0x000fe2000fffe0ff */
[----:B------:R-:W-:Y:S01]  /*3730*/  UMOV UR7, 0x40004040 ;  /* 0x4000404000077882 */ /* 0x000fe20000000000 */
[----:B------:R-:W-:Y:S01]  /*3740*/  UMOV UR72, 0x0 ;  /* 0x0000000000487882 */ /* 0x000fe20000000000 */
[----:B------:R-:W-:Y:S01]  /*3750*/  UMOV UR73, 0x4180490 ;  /* 0x0418049000497882 */ /* 0x000fe20000000000 */
[----:B------:R-:W-:Y:S01]  /*3760*/  UMOV UR9, 0x40004040 ;  /* 0x4000404000097882 */ /* 0x000fe20000000000 */
[----:B------:R-:W-:Y:S01]  /*3770*/  UMOV UR21, 0x40004040 ;  /* 0x4000404000157882 */ /* 0x000fe20000000000 */
[----:B------:R1:W-:Y:S01]  /*3780*/  UTCHMMA gdesc[UR8], gdesc[UR6], tmem[UR10], tmem[UR72], idesc[UR73], UP4 ;  /* 0x00ff4806080075ea */ /* 0x0003e2000a00000a */
[----:B------:R-:W-:Y:S01]  /*3790*/  UPLOP3.LUT UP4, UPT, UPT, UPT, UPT, 0x80, 0x8 ;  /* 0x000000000008789c */ /* 0x000fe20003f8f070 */
[----:B------:R-:W-:Y:S01]  /*37a0*/  UMOV UR19, 0x40004040 ;  /* 0x4000404000137882 */ /* 0x000fe20000000000 */
[----:B------:R-:W-:Y:S01]  /*37b0*/  UMOV UR15, 0x40004040 ;  /* 0x40004040000f7882 */ /* 0x000fe20000000000 */
[----:B------:R4:W-:Y:S01]  /*37c0*/  UTCHMMA gdesc[UR18], gdesc[UR20], tmem[UR10], tmem[UR72], idesc[UR73], UPT ;  /* 0x00ff4814120075ea */ /* 0x0009e2000b80000a */
[----:B------:R-:W-:Y:S01]  /*37d0*/  UMOV UR13, 0x40004040 ;  /* 0x40004040000d7882 */ /* 0x000fe20000000000 */
        /* <DEDUP_REMOVED lines=18> */
[----:B-1----:R-:W-:Y:S02]  /*3900*/  UIADD3 UR6, UPT, UPT, UR6, 0x906, URZ ;  /* 0x0000090606067890 */ /* 0x002fe4000fffe0ff */
[----:B------:R-:W-:Y:S01]  /*3910*/  UIADD3 UR8, UPT, UPT, UR8, 0x606, URZ ;  /* 0x0000060608087890 */ /* 0x000fe2000fffe0ff */
[----:B------:R-:W-:Y:S01]  /*3920*/  UMOV UR31, 0x40004040 ;  /* 0x40004040001f7882 */ /* 0x000fe20000000000 */
[----:B----4-:R-:W-:Y:S01]  /*3930*/  UMOV UR20, 0x0 ;  /* 0x0000000000147882 */ /* 0x010fe20000000000 */
[----:B------:R-:W-:Y:S01]  /*3940*/  UMOV UR21, 0x4180490 ;  /* 0x0418049000157882 */ /* 0x000fe20000000000 */
[----:B------:R-:W-:Y:S01]  /*3950*/  UMOV UR18, 0x0 ;  /* 0x0000000000127882 */ /* 0x000fe20000000000 */
[----:B------:R1:W-:Y:S01]  /*3960*/  UTCHMMA gdesc[UR12], gdesc[UR14], tmem[UR10], tmem[UR20], idesc[UR21], UPT ;  /* 0x00ff140e0c0075ea */ /* 0x0003e2000b80000a */
[----:B------:R2:W-:Y:S01]  /*3970*/  UTCHMMA gdesc[UR64], gdesc[UR66], tmem[UR10], tmem[UR20], idesc[UR21], UPT ;  /* 0x00ff1442400075ea */ /* 0x0005e2000b80000a */
[----:B------:R-:W-:Y:S01]  /*3980*/  UMOV UR19, 0x4180490 ;  /* 0x0418049000137882 */ /* 0x000fe20000000000 */
[----:B------:R2:W-:Y:S01]  /*3990*/  UTCHMMA gdesc[UR60], gdesc[UR62], tmem[UR10], tmem[UR20], idesc[UR21], UPT ;  /* 0x00ff143e3c0075ea */ /* 0x0005e2000b80000a */
[----:B------:R2:W-:Y:S01]  /*39a0*/  UTCHMMA gdesc[UR56], gdesc[UR58], tmem[UR10], tmem[UR18], idesc[UR19], UPT ;  /* 0x00ff123a380075ea */ /* 0x0005e2000b80000a */
[----:B------:R2:W-:Y:S01]  /*39b0*/  UTCHMMA gdesc[UR52], gdesc[UR54], tmem[UR10], tmem[UR18], idesc[UR19], UPT ;  /* 0x00ff1236340075ea */ /* 0x0005e2000b80000a */
[----:B------:R-:W-:Y:S01]  /*39c0*/  UMOV UR29, 0x40004040 ;  /* 0x40004040001d7882 */ /* 0x000fe20000000000 */
[----:B------:R-:W-:Y:S01]  /*39d0*/  UMOV UR27, 0x40004040 ;  /* 0x40004040001b7882 */ /* 0x000fe20000000000 */
[----:B------:R-:W-:Y:S01]  /*39e0*/  UMOV UR25, 0x40004040 ;  /* 0x4000404000197882 */ /* 0x000fe20000000000 */
[----:B------:R-:W-:Y:S01]  /*39f0*/  UMOV UR23, 0x40004040 ;  /* 0x4000404000177882 */ /* 0x000fe20000000000 */
[----:B------:R-:W-:Y:S01]  /*3a00*/  UMOV UR17, 0x40004040 ;  /* 0x4000404000117882 */ /* 0x000fe20000000000 */
[----:B------:R-:W-:Y:S02]  /*3a10*/  R2UR.FILL UR73, R3 ;  /* 0x00000000034972ca */ /* 0x000fe400004e0000 */
[----:B------:R-:W-:Y:S01]  /*3a20*/  R2UR.FILL UR72, R2 ;  /* 0x00000000024872ca */ /* 0x000fe200004e0000 */
[----:B-1----:R-:W-:Y:S01]  /*3a30*/  UMOV UR12, 0x0 ;  /* 0x00000000000c7882 */ /* 0x002fe20000000000 */
[----:B------:R-:W-:Y:S01]  /*3a40*/  UMOV UR13, 0x4180490 ;  /* 0x04180490000d7882 */ /* 0x000fe20000000000 */
[----:B------:R-:W-:Y:S01]  /*3a50*/  UMOV UR14, 0x0 ;  /* 0x00000000000e7882 */ /* 0x000fe20000000000 */
[----:B------:R2:W-:Y:S01]  /*3a60*/  UTCHMMA gdesc[UR48], gdesc[UR50], tmem[UR10], tmem[UR12], idesc[UR13], UPT ;  /* 0x00ff0c32300075ea */ /* 0x0005e2000b80000a */
[----:B------:R2:W-:Y:S01]  /*3a70*/  UTCHMMA gdesc[UR44], gdesc[UR46], tmem[UR10], tmem[UR12], idesc[UR13], UPT ;  /* 0x00ff0c2e2c0075ea */ /* 0x0005e2000b80000a */
[----:B------:R2:W-:Y:S01]  /*3a80*/  UTCHMMA gdesc[UR40], gdesc[UR42], tmem[UR10], tmem[UR12], idesc[UR13], UPT ;  /* 0x00ff0c2a280075ea */ /* 0x0005e2000b80000a */
[----:B------:R2:W-:Y:S01]  /*3a90*/  UTCHMMA gdesc[UR36], gdesc[UR38], tmem[UR10], tmem[UR20], idesc[UR21], UPT ;  /* 0x00ff1426240075ea */ /* 0x0005e2000b80000a */
[----:B------:R-:W-:Y:S01]  /*3aa0*/  UMOV UR15, 0x4180490 ;  /* 0x04180490000f7882 */ /* 0x000fe20000000000 */
[----:B------:R2:W-:Y:S01]  /*3ab0*/  UTCHMMA gdesc[UR32], gdesc[UR34], tmem[UR10], tmem[UR18], idesc[UR19], UPT ;  /* 0x00ff1222200075ea */ /* 0x0005e2000b80000a */
[----:B------:R2:W-:Y:S01]  /*3ac0*/  UTCHMMA gdesc[UR28], gdesc[UR30], tmem[UR10], tmem[UR14], idesc[UR15], UPT ;  /* 0x00ff0e1e1c0075ea */ /* 0x0005e2000b80000a */
[----:B------:R2:W-:Y:S01]  /*3ad0*/  UTCHMMA gdesc[UR24], gdesc[UR26], tmem[UR10], tmem[UR12], idesc[UR13], UPT ;  /* 0x00ff0c1a180075ea */ /* 0x0005e2000b80000a */
[----:B------:R2:W-:Y:S01]  /*3ae0*/  UTCHMMA gdesc[UR16], gdesc[UR22], tmem[UR10], tmem[UR76], idesc[UR77], UPT ;  /* 0x00ff4c16100075ea */ /* 0x0005e2000b80000a */
[----:B------:R2:W-:Y:S01]  /*3af0*/  UTCHMMA gdesc[UR8], gdesc[UR6], tmem[UR10], tmem[UR74], idesc[UR75], UPT ;  /* 0x00ff4a06080075ea */ /* 0x0005e2000b80000a */
[----:B------:R2:W-:Y:S01]  /*3b00*/  UTCBAR [UR69], URZ ;  /* 0x000000ff450073e9 */ /* 0x0005e200080000ff */
[----:B---3--:R-:W-:Y:S05]  /*3b10*/  BRA.U UP0, `(.L_x_56) ;  /* 0xfffffff900347547 */ /* 0x008fea000b83ffff */
.L_x_53:
[----:B--2---:R-:W-:Y:S01]  /*3b20*/  UIADD3 UR6, UPT, UPT, UR72, 0x1, URZ ;  /* 0x0000000148067890 */ /* 0x004fe2000fffe0ff */
[C---:B------:R-:W-:Y:S01]  /*3b30*/  ISETP.NE.AND P0, PT, R10.reuse, 0x2, PT ;  /* 0x000000020a00780c */ /* 0x040fe20003f05270 */
[----:B------:R-:W-:Y:S02]  /*3b40*/  UIADD3 UR7, UPT, UPT, UR73, 0x80, URZ ;  /* 0x0000008049077890 */ /* 0x000fe4000fffe0ff */
[----:B------:R-:W-:Y:S01]  /*3b50*/  UISETP.NE.AND UP0, UPT, UR6, 0x4, UPT ;  /* 0x000000040600788c */ /* 0x000fe2000bf05270 */
[----:B-1----:R-:W-:Y:S02]  /*3b60*/  SEL R0, RZ, 0x1, P0 ;  /* 0x00000001ff007807 */ /* 0x002fe40000000000 */
[----:B------:R-:W-:Y:S01]  /*3b70*/  SEL R10, R10, RZ, P0 ;  /* 0x000000ff0a0a7207 */ /* 0x000fe20000000000 */
[----:B------:R-:W-:Y:S01]  /*3b80*/  USEL UR8, URZ, 0x1, UP0 ;  /* 0x00000001ff087887 */ /* 0x000fe20008000000 */
[----:B------:R-:W-:Y:S01]  /*3b90*/  LOP3.LUT R9, R9, R0, RZ, 0x3c, !PT ;  /* 0x0000000009097212 */ /* 0x000fe200078e3cff */
[----:B------:R-:W-:Y:S01]  /*3ba0*/  USEL UR72, UR6, URZ, UP0 ;  /* 0x000000ff06487287 */ /* 0x000fe20008000000 */
[----:B------:R1:W-:Y:S03]  /*3bb0*/  UTCBAR [UR7], URZ ;  /* 0x000000ff070073e9 */ /* 0x0003e600080000ff */
[----:B------:R-:W-:Y:S01]  /*3bc0*/  LOP3.LUT R11, R11, UR8, RZ, 0x3c, !PT ;  /* 0x000000080b0b7c12 */ /* 0x000fe2000f8e3cff */
[----:B------:R-:W-:Y:S07]  /*3bd0*/  @P1 BRA `(.L_x_57) ;  /* 0xfffffff400701947 */ /* 0x000fee000383ffff */
[----:B------:R-:W2:Y:S01]  /*3be0*/  S2UR UR8, SR_CgaCtaId ;  /* 0x00000000000879c3 */ /* 0x000ea20000008800 */
[----:B------:R-:W-:Y:S01]  /*3bf0*/  ELECT P0, URZ, PT ;  /* 0x0000000000ff782f */ /* 0x000fe20003800000 */
[----:B------:R-:W-:Y:S01]  /*3c00*/  IMAD.MOV.U32 R0, RZ, RZ, 0x1 ;  /* 0x00000001ff007424 */ /* 0x000fe200078e00ff */
[----:B------:R-:W-:Y:S01]  /*3c10*/  UIADD3 UR70, UPT, UPT, UR70, 0xa0, URZ ;  /* 0x000000a046467890 */ /* 0x000fe2000fffe0ff */
[----:B------:R-:W-:Y:S01]  /*3c20*/  SHF.L.U32 R3, R11, 0x1f, RZ ;  /* 0x0000001f0b037819 */ /* 0x000fe200000006ff */
[----:B------:R-:W-:-:S03]  /*3c30*/  UMOV UR4, 0x40 ;  /* 0x0000004000047882 */ /* 0x000fc60000000000 */
[----:B------:R-:W-:Y:S01]  /*3c40*/  UVIRTCOUNT.DEALLOC.SMPOOL 0x80 ;  /* 0x000000800000784c */ /* 0x000fe20000000000 */
[----:B--2---:R-:W-:Y:S02]  /*3c50*/  ULEA UR8, UR8, UR4, 0x18 ;  /* 0x0000000408087291 */ /* 0x004fe4000f8ec0ff */
[----:B------:R-:W-:-:S07]  /*3c60*/  ULEA UR4, UR72, UR70, 0x3 ;  /* 0x0000004648047291 */ /* 0x000fce000f8e18ff */
[----:B------:R2:W-:Y:S02]  /*3c70*/  @P0 STS.U8 [UR8+0x1c], R0 ;  /* 0x00001c00ff000988 */ /* 0x0005e40008000008 */
[----:B------:R-:W3:Y:S02]  /*3c80*/  SYNCS.PHASECHK.TRANS64.TRYWAIT P0, [UR4], R3 ;  /* 0x00000003ff0075a7 */ /* 0x000ee40008001104 */
[----:B--23--:R-:W-:Y:S05]  /*3c90*/  @!P0 BRA `(.L_x_58) ;  /* 0x0000004000b88947 */ /* 0x00cfea0003800000 */
.L_x_136:
[----:B------:R-:W-:-:S04]  /*3ca0*/  UIADD3 UR4, UPT, UPT, UR72, 0x1, URZ ;  /* 0x0000000148047890 */ /* 0x000fc8000fffe0ff */
[----:B------:R-:W-:-:S04]  /*3cb0*/  UISETP.NE.AND UP0, UPT, UR4, 0x4, UPT ;  /* 0x000000040400788c */ /* 0x000fc8000bf05270 */
[----:B------:R-:W-:Y:S02]  /*3cc0*/  USEL UR6, URZ, 0x1, UP0 ;  /* 0x00000001ff067887 */ /* 0x000fe40008000000 */
[----:B------:R-:W-:-:S04]  /*3cd0*/  USEL UR4, UR4, URZ, UP0 ;  /* 0x000000ff04047287 */ /* 0x000fc80008000000 */
[----:B------:R-:W-:Y:S01]  /*3ce0*/  ULEA UR5, UR4, UR70, 0x3 ;  /* 0x0000004604057291 */ /* 0x000fe2000f8e18ff */
[----:B------:R-:W-:-:S04]  /*3cf0*/  LOP3.LUT R2, R11, UR6, RZ, 0x3c, !PT ;  /* 0x000000060b027c12 */ /* 0x000fc8000f8e3cff */
[----:B--2---:R-:W-:-:S04]  /*3d00*/  SHF.L.U32 R3, R2, 0x1f, RZ ;  /* 0x0000001f02037819 */ /* 0x004fc800000006ff */
[----:B------:R-:W2:Y:S02]  /*3d10*/  SYNCS.PHASECHK.TRANS64.TRYWAIT P0, [UR5], R3 ;  /* 0x00000003ff0075a7 */ /* 0x000ea40008001105 */
[----:B--2---:R-:W-:Y:S05]  /*3d20*/  @!P0 BRA `(.L_x_59) ;  /* 0x0000004000ac8947 */ /* 0x004fea0003800000 */
.L_x_138:
        /* <DEDUP_REMOVED lines=9> */
.L_x_140:
[----:B------:R-:W-:-:S04]  /*3dc0*/  UIADD3 UR4, UPT, UPT, UR4, 0x1, URZ ;  /* 0x0000000104047890 */ /* 0x000fc8000fffe0ff */
[----:B------:R-:W-:-:S04]  /*3dd0*/  UISETP.NE.AND UP0, UPT, UR4, 0x4, UPT ;  /* 0x000000040400788c */ /* 0x000fc8000bf05270 */
[----:B------:R-:W-:Y:S02]  /*3de0*/  USEL UR5, URZ, 0x1, UP0 ;  /* 0x00000001ff057887 */ /* 0x000fe40008000000 */
[----:B------:R-:W-:-:S04]  /*3df0*/  USEL UR4, UR4, URZ, UP0 ;  /* 0x000000ff04047287 */ /* 0x000fc80008000000 */
[----:B------:R-:W-:Y:S01]  /*3e00*/  ULEA UR4, UR4, UR70, 0x3 ;  /* 0x0000004604047291 */ /* 0x000fe2000f8e18ff */
[----:B--2---:R-:W-:-:S04]  /*3e10*/  LOP3.LUT R3, R2, UR5, RZ, 0x3c, !PT ;  /* 0x0000000502037c12 */ /* 0x004fc8000f8e3cff */
[----:B------:R-:W-:-:S04]  /*3e20*/  SHF.L.U32 R3, R3, 0x1f, RZ ;  /* 0x0000001f03037819 */ /* 0x000fc800000006ff */
[----:B------:R-:W2:Y:S02]  /*3e30*/  SYNCS.PHASECHK.TRANS64.TRYWAIT P0, [UR4], R3 ;  /* 0x00000003ff0075a7 */ /* 0x000ea40008001104 */
[----:B--2---:R-:W-:Y:S05]  /*3e40*/  @!P0 BRA `(.L_x_61) ;  /* 0x0000004000948947 */ /* 0x004fea0003800000 */
.L_x_142:
[----:B------:R-:W-:Y:S01]  /*3e50*/  NOP ;  /* 0x0000000000007918 */ /* 0x000fe20000000000 */
[----:B--2---:R-:W2:Y:S01]  /*3e60*/  LDS R0, [UR8+0x14] ;  /* 0x00001408ff007984 */ /* 0x004ea20008000800 */
[----:B------:R-:W-:Y:S01]  /*3e70*/  R2UR UR4, R14 ;  /* 0x000000000e0472ca */ /* 0x000fe200000e0000 */
[----:B------:R-:W-:Y:S01]  /*3e80*/  UMOV UR5, 0xffff ;  /* 0x0000ffff00057882 */ /* 0x000fe20000000000 */
[----:B------:R-:W-:-:S11]  /*3e90*/  UMOV UR6, 0x1 ;  /* 0x0000000100067882 */ /* 0x000fd60000000000 */
[----:B------:R-:W-:-:S04]  /*3ea0*/  ULOP3.LUT UR4, UR4, 0xffff, URZ, 0xc0, !UPT ;  /* 0x0000ffff04047892 */ /* 0x000fc8000f8ec0ff */
[----:B------:R-:W-:-:S04]  /*3eb0*/  USHF.R.U32.HI UR4, URZ, 0x5, UR4 ;  /* 0x00000005ff047899 */ /* 0x000fc80008011604 */
[----:B------:R-:W-:Y:S02]  /*3ec0*/  USHF.L.U32 UR5, UR5, UR4, URZ ;  /* 0x0000000405057299 */ /* 0x000fe400080006ff */
[----:B------:R-:W-:-:S04]  /*3ed0*/  USHF.L.U32 UR4, UR6, UR4, URZ ;  /* 0x0000000406047299 */ /* 0x000fc800080006ff */
[----:B--2---:R-:W-:-:S04]  /*3ee0*/  LOP3.LUT R0, R0, UR5, RZ, 0xc0, !PT ;  /* 0x0000000500007c12 */ /* 0x004fc8000f8ec0ff */
[----:B------:R-:W-:-:S13]  /*3ef0*/  ISETP.NE.AND P0, PT, R0, UR5, PT ;  /* 0x0000000500007c0c */ /* 0x000fda000bf05270 */
[----:B------:R-:W-:Y:S05]  /*3f00*/  @P0 BRA `(.L_x_62) ;  /* 0x0000000000580947 */ /* 0x000fea0003800000 */
[----:B------:R-:W2:Y:S02]  /*3f10*/  LDS R0, [UR8+0x18] ;  /* 0x00001808ff007984 */ /* 0x000ea40008000800 */
[----:B--2---:R-:W-:-:S04]  /*3f20*/  LOP3.LUT R0, R0, UR4, RZ, 0xc0, !PT ;  /* 0x0000000400007c12 */ /* 0x004fc8000f8ec0ff */
[----:B------:R-:W-:-:S13]  /*3f30*/  ISETP.NE.AND P0, PT, R0, UR4, PT ;  /* 0x0000000400007c0c */ /* 0x000fda000bf05270 */
[----:B------:R-:W-:Y:S05]  /*3f40*/  @P0 BRA `(.L_x_63) ;  /* 0x00000000003c0947 */ /* 0x000fea0003800000 */
[----:B------:R-:W2:Y:S01]  /*3f50*/  S2R R2, SR_LANEID ;  /* 0x0000000000027919 */ /* 0x000ea20000000000 */
[----:B------:R-:W-:Y:S01]  /*3f60*/  ULOP3.LUT UR5, URZ, UR5, URZ, 0x33, !UPT ;  /* 0x00000005ff057292 */ /* 0x000fe2000f8e33ff */
[----:B------:R-:W-:Y:S01]  /*3f70*/  LOP3.LUT R4, RZ, UR4, RZ, 0x33, !PT ;  /* 0x00000004ff047c12 */ /* 0x000fe2000f8e33ff */
[----:B------:R-:W-:Y:S02]  /*3f80*/  VOTEU.ANY UR4, UPT, PT ;  /* 0x0000000000047886 */ /* 0x000fe400038e0100 */
[----:B------:R-:W-:Y:S01]  /*3f90*/  UFLO.U32 UR4, UR4 ;  /* 0x00000004000472bd */ /* 0x000fe200080e0000 */
[----:B------:R-:W3:Y:S01]  /*3fa0*/  REDUX UR6, R4 ;  /* 0x00000000040673c4 */ /* 0x000ee20000000000 */
[----:B------:R-:W-:-:S06]  /*3fb0*/  IMAD.U32 R0, RZ, RZ, UR5 ;  /* 0x00000005ff007e24 */ /* 0x000fcc000f8e00ff */
[----:B------:R4:W-:Y:S01]  /*3fc0*/  UTCATOMSWS.AND URZ, UR5 ;  /* 0x0000000500ff79e3 */ /* 0x0009e20008000000 */
[----:B-1----:R-:W1:Y:S01]  /*3fd0*/  REDUX UR7, R0 ;  /* 0x00000000000773c4 */ /* 0x002e620000000000 */
[----:B--2---:R-:W-:Y:S01]  /*3fe0*/  ISETP.EQ.U32.AND P0, PT, R2, UR4, PT ;  /* 0x0000000402007c0c */ /* 0x004fe2000bf02070 */
[----:B---3--:R-:W-:Y:S01]  /*3ff0*/  IMAD.U32 R2, RZ, RZ, UR6 ;  /* 0x00000006ff027e24 */ /* 0x008fe2000f8e00ff */
[----:B-1----:R-:W-:-:S11]  /*4000*/  MOV R3, UR7 ;  /* 0x0000000700037c02 */ /* 0x002fd60008000f00 */
[----:B------:R4:W-:Y:S04]  /*4010*/  @P0 ATOMS.AND RZ, [UR8+0x14], R3 ;  /* 0x00001403ffff098c */ /* 0x0009e8000a800008 */
[----:B------:R4:W-:Y:S01]  /*4020*/  @P0 ATOMS.AND RZ, [UR8+0x18], R2 ;  /* 0x00001802ffff098c */ /* 0x0009e2000a800008 */
[----:B------:R-:W-:Y:S05]  /*4030*/  BRA `(.L_x_64) ;  /* 0x0000000000147947 */ /* 0x000fea0003800000 */
.L_x_63:
[----:B------:R-:W-:Y:S02]  /*4040*/  MOV R2, 0x4060 ;  /* 0x0000406000027802 */ /* 0x000fe40000000f00 */
[----:B-1---5:R-:W-:Y:S05]  /*4050*/  CALL.REL.NOINC `($__internal_0_$__cuda_sm10x_tcgen05_guardrail_trap_col_being_dealloced_not_returned_by_alloc) ;  /* 0x0000004400347944 */ /* 0x022fea0003c00000 */
[----:B------:R-:W-:Y:S05]  /*4060*/  BRA `(.L_x_64) ;  /* 0x0000000000087947 */ /* 0x000fea0003800000 */
.L_x_62:
[----:B------:R-:W-:Y:S02]  /*4070*/  MOV R2, 0x4090 ;  /* 0x0000409000027802 */ /* 0x000fe40000000f00 */
[----:B-1---5:R-:W-:Y:S05]  /*4080*/  CALL.REL.NOINC `($__internal_2_$__cuda_sm10x_tcgen05_guardrail_trap_unallocated_columns_being_dealloced) ;  /* 0x0000004400407944 */ /* 0x022fea0003c00000 */
.L_x_64:
[----:B------:R-:W-:Y:S01]  /*4090*/  NOP ;  /* 0x0000000000007918 */ /* 0x000fe20000000000 */
[----:B----4-:R-:W-:Y:S05]  /*40a0*/  EXIT ;  /* 0x000000000000794d */ /* 0x010fea0003800000 */
.L_x_46:
[----:B------:R-:W-:-:S09]  /*40b0*/  UISETP.NE.OR UP2, UPT, UR10, 0x3, !UP2 ;  /* 0x000000030a00788c */ /* 0x000fd2000d745670 */
[----:B------:R-:W-:Y:S05]  /*40c0*/  BRA.U UP2, `(.L_x_65) ;  /* 0x0000000d02ac7547 */ /* 0x000fea000b800000 */
[----:B------:R-:W1:Y:S01]  /*40d0*/  LDCU.64 UR4, c[0x0][0x888] ;  /* 0x00011100ff0477ac */ /* 0x000e620008000a00 */
[----:B------:R-:W2:Y:S01]  /*40e0*/  LDC R0, c[0x0][0xb30] ;  /* 0x0002cc00ff007b82 */ /* 0x000ea20000000800 */
[----:B------:R-:W-:Y:S02]  /*40f0*/  HFMA2 R25, -RZ, RZ, 0, 0 ;  /* 0x00000000ff197431 */ /* 0x000fe400000001ff */
[----:B-----5:R-:W-:Y:S01]  /*4100*/  IMAD.MOV.U32 R32, RZ, RZ, 0x1 ;  /* 0x00000001ff207424 */ /* 0x020fe200078e00ff */
[----:B------:R-:W4:Y:S01]  /*4110*/  LDCU.64 UR14, c[0x0][0x890] ;  /* 0x00011200ff0e77ac */ /* 0x000f220008000a00 */
[----:B------:R-:W-:Y:S01]  /*4120*/  IMAD.MOV.U32 R27, RZ, RZ, RZ ;  /* 0x000000ffff1b7224 */ /* 0x000fe200078e00ff */
[----:B------:R-:W-:Y:S01]  /*4130*/  MOV R23, 0x1000 ;  /* 0x0000100000177802 */ /* 0x000fe20000000f00 */
[----:B------:R-:W-:Y:S01]  /*4140*/  UPLOP3.LUT UP1, UPT, UPT, UPT, UPT, 0x40, 0x4 ;  /* 0x000000000004789c */ /* 0x000fe20003f2e870 */
[----:B------:R-:W3:Y:S08]  /*4150*/  LDC R19, c[0x0][0x370] ;  /* 0x0000dc00ff137b82 */ /* 0x000ef00000000800 */
[----:B------:R-:W3:Y:S01]  /*4160*/  LDC R2, c[0x0][0xb0c] ;  /* 0x0002c300ff027b82 */ /* 0x000ee20000000800 */
[----:B-1----:R-:W-:-:S03]  /*4170*/  UISETP.NE.U32.AND UP2, UPT, UR4, URZ, UPT ;  /* 0x000000ff0400728c */ /* 0x002fc6000bf45070 */
[----:B------:R-:W-:Y:S01]  /*4180*/  UMOV UR4, 0x400 ;  /* 0x0000040000047882 */ /* 0x000fe20000000000 */
[----:B----4-:R-:W-:Y:S02]  /*4190*/  UISETP.NE.U32.AND UP3, UPT, UR14, URZ, UPT ;  /* 0x000000ff0e00728c */ /* 0x010fe4000bf65070 */
[----:B------:R-:W-:Y:S01]  /*41a0*/  ULEA UR4, UR37, UR4, 0x18 ;  /* 0x0000000425047291 */ /* 0x000fe2000f8ec0ff */
[----:B------:R-:W1:Y:S01]  /*41b0*/  LDC R18, c[0x0][0xb20] ;  /* 0x0002c800ff127b82 */ /* 0x000e620000000800 */
[----:B--2---:R-:W-:Y:S01]  /*41c0*/  ISETP.NE.AND P1, PT, R0, 0x1, PT ;  /* 0x000000010000780c */ /* 0x004fe20003f25270 */
[----:B------:R-:W-:Y:S02]  /*41d0*/  UISETP.NE.AND.EX UP2, UPT, UR5, URZ, UPT, UP2 ;  /* 0x000000ff0500728c */ /* 0x000fe4000bf45320 */
[----:B------:R-:W-:Y:S02]  /*41e0*/  UIADD3 UR13, UPT, UPT, UR4, 0x30, URZ ;  /* 0x00000030040d7890 */ /* 0x000fe4000fffe0ff */
[----:B------:R-:W-:-:S02]  /*41f0*/  UIADD3 UR25, UPT, UPT, UR4, 0x20, URZ ;  /* 0x0000002004197890 */ /* 0x000fc4000fffe0ff */
[----:B------:R-:W2:Y:S01]  /*4200*/  LDC.64 R36, c[0x0][0x348] ;  /* 0x0000d200ff247b82 */ /* 0x000ea20000000a00 */
[----:B------:R-:W-:Y:S02]  /*4210*/  UIADD3 UR17, UPT, UPT, UR4, 0x28, URZ ;  /* 0x0000002804117890 */ /* 0x000fe4000fffe0ff */
[----:B------:R-:W-:Y:S02]  /*4220*/  UPRMT UR13, UR37, 0x654, UR13 ;  /* 0x00000654250d7896 */ /* 0x000fe4000800000d */
[----:B------:R-:W-:-:S03]  /*4230*/  UISETP.NE.AND.EX UP3, UPT, UR15, URZ, UPT, UP3 ;  /* 0x000000ff0f00728c */ /* 0x000fc6000bf65330 */
[----:B------:R-:W4:Y:S08]  /*4240*/  LDC.64 R16, c[0x0][0xb10] ;  /* 0x0002c400ff107b82 */ /* 0x000f300000000a00 */
[----:B------:R-:W1:Y:S08]  /*4250*/  LDC.64 R6, c[0x0][0xb18] ;  /* 0x0002c600ff067b82 */ /* 0x000e700000000a00 */
[----:B------:R-:W1:Y:S08]  /*4260*/  LDC.64 R4, c[0x0][0xb28] ;  /* 0x0002ca00ff047b82 */ /* 0x000e700000000a00 */
[----:B---3--:R-:W1:Y:S02]  /*4270*/  LDC R22, c[0x0][0x374] ;  /* 0x0000dd00ff167b82 */ /* 0x008e640000000800 */
.L_x_75:
[----:B------:R-:W-:Y:S02]  /*4280*/  LEA R0, R27, UR4, 0x3 ;  /* 0x000000041b007c11 */ /* 0x000fe4000f8e18ff */
[----:B------:R-:W-:Y:S02]  /*4290*/  SHF.L.U32 R3, R25, 0x1f, RZ ;  /* 0x0000001f19037819 */ /* 0x000fe400000006ff */
[----:B------:R-:W-:Y:S02]  /*42a0*/  LEA R28, R27, UR4, 0x4 ;  /* 0x000000041b1c7c11 */ /* 0x000fe4000f8e20ff */
[----:B---3--:R-:W3:Y:S02]  /*42b0*/  SYNCS.PHASECHK.TRANS64.TRYWAIT P0, [R0+URZ+0x60], R3 ;  /* 0x00006003000075a7 */ /* 0x008ee400080011ff */
[----:B---3--:R-:W-:Y:S05]  /*42c0*/  @!P0 BRA `(.L_x_66) ;  /* 0x0000003c008c8947 */ /* 0x008fea0003800000 */
.L_x_143:
[----:B------:R-:W-:Y:S01]  /*42d0*/  ISETP.GE.AND P0, PT, R26, 0x1, PT ;  /* 0x000000011a00780c */ /* 0x000fe20003f06270 */
[----:B------:R-:W5:Y:S01]  /*42e0*/  LDS.128 R28, [R28+0xf0] ;  /* 0x0000f0001c1c7984 */ /* 0x000f620000000c00 */
[----:B---3--:R-:W-:Y:S01]  /*42f0*/  VIADD R0, R0, 0x70 ;  /* 0x0000007000007836 */ /* 0x008fe20000000000 */
[----:B------:R-:W-:Y:S01]  /*4300*/  @!PT LDS RZ, [RZ] ;  /* 0x00000000fffff984 */ /* 0x000fe20000000800 */
[----:B------:R-:W-:Y:S01]  /*4310*/  @!PT LDS RZ, [RZ] ;  /* 0x00000000fffff984 */ /* 0x000fe20000000800 */
[----:B------:R-:W-:Y:S01]  /*4320*/  @!PT LDS RZ, [RZ] ;  /* 0x00000000fffff984 */ /* 0x000fe20000000800 */
[----:B------:R-:W-:Y:S01]  /*4330*/  @!PT LDS RZ, [RZ] ;  /* 0x00000000fffff984 */ /* 0x000fe20000000800 */
[----:B------:R3:W-:Y:S06]  /*4340*/  MEMBAR.ALL.CTA ;  /* 0x0000000000007992 */ /* 0x0007ec0000008000 */
[----:B---3--:R-:W3:Y:S01]  /*4350*/  FENCE.VIEW.ASYNC.S ;  /* 0x00000000000073c6 */ /* 0x008ee20000000000 */
[----:B------:R-:W-:Y:S04]  /*4360*/  PRMT R0, RZ, 0x654, R0 ;  /* 0x00000654ff007816 */ /* 0x000fe80000000000 */
[----:B---3--:R3:W-:Y:S01]  /*4370*/  SYNCS.ARRIVE.TRANS64.RED.A1T0 RZ, [R0+URZ], RZ ;  /* 0x000000ff00ff79a7 */ /* 0x0087e200081004ff */
[----:B-----5:R-:W-:Y:S11]  /*4380*/  LOP3.LUT P3, RZ, R30, 0x1, RZ, 0xc0, !PT ;  /* 0x000000011eff7812 */ /* 0x020ff6000786c0ff */
[----:B------:R-:W-:Y:S02]  /*4390*/  @!UPT UIADD3 URZ, UPT, UPT, URZ, URZ, URZ ;  /* 0x000000fffffff290 */ /* 0x000fe4000fffe0ff */
[----:B------:R-:W-:Y:S02]  /*43a0*/  @P3 MOV R13, R28 ;  /* 0x0000001c000d3202 */ /* 0x000fe40000000f00 */
[----:B------:R-:W-:Y:S01]  /*43b0*/  @P3 LOP3.LUT R8, R29, 0xffff, RZ, 0xc0, !PT ;  /* 0x0000ffff1d083812 */ /* 0x000fe200078ec0ff */
[----:B---3--:R-:W-:Y:S06]  /*43c0*/  @!P0 BRA `(.L_x_67) ;  /* 0x0000000000a48947 */ /* 0x008fec0003800000 */
[----:B-1----:R-:W-:Y:S01]  /*43d0*/  IMAD.HI.U32 R33, R22, R7, RZ ;  /* 0x0000000716217227 */ /* 0x002fe200078e00ff */
[----:B------:R-:W-:Y:S02]  /*43e0*/  ISETP.NE.AND P0, PT, R6, 0x1, PT ;  /* 0x000000010600780c */ /* 0x000fe40003f05270 */
[----:B------:R-:W-:Y:S01]  /*43f0*/  ISETP.NE.AND P2, PT, R26, 0x1, PT ;  /* 0x000000011a00780c */ /* 0x000fe20003f45270 */
[----:B----4-:R-:W-:Y:S01]  /*4400*/  IMAD.HI.U32 R34, R19, R16, RZ ;  /* 0x0000001013227227 */ /* 0x010fe200078e00ff */
[----:B------:R-:W-:Y:S02]  /*4410*/  SHF.R.U32.HI R33, RZ, R18, R33 ;  /* 0x00000012ff217219 */ /* 0x000fe40000011621 */
[----:B------:R-:W-:Y:S01]  /*4420*/  ISETP.NE.AND P4, PT, R2, 0x1, PT ;  /* 0x000000010200780c */ /* 0x000fe20003f85270 */
[----:B------:R-:W-:Y:S01]  /*4430*/  IMAD.HI.U32 R38, R13, R16, RZ ;  /* 0x000000100d267227 */ /* 0x000fe200078e00ff */
[----:B------:R-:W-:Y:S02]  /*4440*/  SHF.R.U32.HI R34, RZ, R17, R34 ;  /* 0x00000011ff227219 */ /* 0x000fe40000011622 */
[----:B------:R-:W-:Y:S01]  /*4450*/  SEL R3, R22, R33, !P0 ;  /* 0x0000002116037207 */ /* 0x000fe20004000000 */
[C---:B------:R-:W-:Y:S01]  /*4460*/  IMAD.HI.U32 R33, R8.reuse, R7, RZ ;  /* 0x0000000708217227 */ /* 0x040fe200078e00ff */
[----:B------:R-:W-:Y:S02]  /*4470*/  SEL R11, R19, R34, !P4 ;  /* 0x00000022130b7207 */ /* 0x000fe40006000000 */
[----:B------:R-:W-:Y:S01]  /*4480*/  SHF.R.U32.HI R38, RZ, R17, R38 ;  /* 0x00000011ff267219 */ /* 0x000fe20000011626 */
[----:B------:R-:W-:Y:S01]  /*4490*/  IMAD.HI.U32 R40, R3, R4, RZ ;  /* 0x0000000403287227 */ /* 0x000fe200078e00ff */
[----:B------:R-:W-:Y:S03]  /*44a0*/  SHF.R.U32.HI R33, RZ, R18, R33 ;  /* 0x00000012ff217219 */ /* 0x000fe60000011621 */
[----:B------:R-:W-:Y:S01]  /*44b0*/  IMAD.HI.U32 R34, R11, R4, RZ ;  /* 0x000000040b227227 */ /* 0x000fe200078e00ff */
[----:B------:R-:W-:Y:S02]  /*44c0*/  @P2 SHF.R.U32.HI R3, RZ, R5, R40 ;  /* 0x00000005ff032219 */ /* 0x000fe40000011628 */
[----:B------:R-:W-:Y:S02]  /*44d0*/  SEL R9, R8, R33, !P0 ;  /* 0x0000002108097207 */ /* 0x000fe40004000000 */
[----:B------:R-:W-:Y:S01]  /*44e0*/  @P2 SHF.R.U32.HI R11, RZ, R5, R34 ;  /* 0x00000005ff0b2219 */ /* 0x000fe20000011622 */
[C---:B------:R-:W-:Y:S01]  /*44f0*/  IMAD R10, R26.reuse, R3, RZ ;  /* 0x000000031a0a7224 */ /* 0x040fe200078e02ff */
[----:B------:R-:W-:Y:S01]  /*4500*/  SEL R3, R13, R38, !P4 ;  /* 0x000000260d037207 */ /* 0x000fe20006000000 */
[C---:B------:R-:W-:Y:S03]  /*4510*/  IMAD.HI.U32 R14, R9.reuse, R4, RZ ;  /* 0x00000004090e7227 */ /* 0x040fe600078e00ff */
[----:B------:R-:W-:Y:S01]  /*4520*/  ISETP.GE.AND P0, PT, R9, R10, PT ;  /* 0x0000000a0900720c */ /* 0x000fe20003f06270 */
[C---:B------:R-:W-:Y:S01]  /*4530*/  IMAD R12, R26.reuse, R11, RZ ;  /* 0x0000000b1a0c7224 */ /* 0x040fe200078e02ff */
[-C--:B------:R-:W-:Y:S04]  /*4540*/  SHF.R.U32.HI R14, RZ, R5.reuse, R14 ;  /* 0x00000005ff0e7219 */ /* 0x080fe8000001160e */
[----:B------:R-:W-:Y:S02]  /*4550*/  ISETP.GE.OR P0, PT, R3, R12, P0 ;  /* 0x0000000c0300720c */ /* 0x000fe40000706670 */
[----:B------:R-:W-:Y:S05]  /*4560*/  SEL R15, R9, R14, !P2 ;  /* 0x0000000e090f7207 */ /* 0x000fea0005000000 */
[----:B------:R-:W-:Y:S04]  /*4570*/  IMAD.MOV R14, RZ, RZ, -R15 ;  /* 0x000000ffff0e7224 */ /* 0x000fe800078e0a0f */
[----:B------:R-:W-:Y:S02]  /*4580*/  IMAD R14, R26, R14, R9 ;  /* 0x0000000e1a0e7224 */ /* 0x000fe400078e0209 */
[C---:B------:R-:W-:Y:S05]  /*4590*/  @!P0 IMAD.HI.U32 R10, R3.reuse, R4, RZ ;  /* 0x00000004030a8227 */ /* 0x040fea00078e00ff */
[----:B------:R-:W-:Y:S04]  /*45a0*/  @!P0 SHF.R.U32.HI R10, RZ, R5, R10 ;  /* 0x00000005ff0a8219 */ /* 0x000fe8000001160a */
[----:B------:R-:W-:Y:S01]  /*45b0*/  @!P0 SEL R0, R3, R10, !P2 ;  /* 0x0000000a03008207 */ /* 0x000fe20005000000 */
[----:B------:R-:W-:Y:S03]  /*45c0*/  IMAD.MOV R10, RZ, RZ, -R3 ;  /* 0x000000ffff0a7224 */ /* 0x000fe600078e0a03 */
[----:B------:R-:W-:Y:S01]  /*45d0*/  @!P0 IADD3 R15, PT, PT, R15, -R0, RZ ;  /* 0x800000000f0f8210 */ /* 0x000fe20007ffe0ff */
[----:B------:R-:W-:Y:S01]  /*45e0*/  @!P0 IMAD R0, R11, R14, R0 ;  /* 0x0000000e0b008224 */ /* 0x000fe200078e0200 */
[----:B------:R-:W-:Y:S01]  /*45f0*/  IADD3 R11, PT, PT, -R9, RZ, RZ ;  /* 0x000000ff090b7210 */ /* 0x000fe20007ffe1ff */
[----:B------:R-:W-:Y:S02]  /*4600*/  IMAD R13, R2, R10, R13 ;  /* 0x0000000a020d7224 */ /* 0x000fe400078e020d */
[----:B------:R-:W-:Y:S02]  /*4610*/  @!P0 IMAD R9, R15, R26, R3 ;  /* 0x0000001a0f098224 */ /* 0x000fe400078e0203 */
[----:B------:R-:W-:Y:S02]  /*4620*/  @!P0 IMAD.MOV.U32 R3, RZ, RZ, R0 ;  /* 0x000000ffff038224 */ /* 0x000fe400078e0000 */
[----:B------:R-:W-:Y:S02]  /*4630*/  IMAD R8, R6, R11, R8 ;  /* 0x0000000b06087224 */ /* 0x000fe400078e0208 */
[----:B------:R-:W-:Y:S02]  /*4640*/  IMAD R13, R3, R2, R13 ;  /* 0x00000002030d7224 */ /* 0x000fe400078e020d */
[----:B------:R-:W-:Y:S02]  /*4650*/  IMAD R8, R9, R6, R8 ;  /* 0x0000000609087224 */ /* 0x000fe400078e0208 */
.L_x_67:
[----:B------:R-:W-:Y:S05]  /*4660*/  BRA.U UP1, `(.L_x_68) ;  /* 0x0000000101107547 */ /* 0x000fea000b800000 */
[----:B------:R-:W-:Y:S04]  /*4670*/  MOV R0, UR21 ;  /* 0x0000001500007c02 */ /* 0x000fe80008000f00 */
[----:B------:R-:W-:Y:S04]  /*4680*/  SHF.L.U32 R3, R0, 0x1f, RZ ;  /* 0x0000001f00037819 */ /* 0x000fe800000006ff */
[----:B------:R-:W3:Y:S02]  /*4690*/  SYNCS.PHASECHK.TRANS64.TRYWAIT P0, [UR4+0x58], R3 ;  /* 0x00005803ff0075a7 */ /* 0x000ee40008001104 */
[----:B---3--:R-:W-:Y:S05]  /*46a0*/  @!P0 BRA `(.L_x_69) ;  /* 0x0000003800a88947 */ /* 0x008fea0003800000 */
.L_x_68:
[----:B------:R-:W-:Y:S02]  /*46b0*/  R2UR UR27, R21 ;  /* 0x00000000151b72ca */ /* 0x000fe400000e0000 */
[----:B------:R-:W-:Y:S02]  /*46c0*/  R2UR UR26, R20 ;  /* 0x00000000141a72ca */ /* 0x000fe400000e0000 */
[----:B------:R-:W-:Y:S02]  /*46d0*/  ISETP.NE.U32.AND P2, PT, RZ, UR14, PT ;  /* 0x0000000eff007c0c */ /* 0x000fe4000bf45070 */
[----:B------:R-:W-:Y:S02]  /*46e0*/  SHF.L.U32 R12, R32, 0x1f, RZ ;  /* 0x0000001f200c7819 */ /* 0x000fe400000006ff */
[----:B------:R-:W-:Y:S05]  /*46f0*/  ISETP.NE.AND.EX P2, PT, RZ, UR15, PT, P2 ;  /* 0x0000000fff007c0c */ /* 0x000fea000bf45320 */
[----:B------:R-:W-:Y:S02]  /*4700*/  USHF.L.U32 UR27, UR27, 0x6, URZ ;  /* 0x000000061b1b7899 */ /* 0x000fe400080006ff */
[----:B------:R-:W-:Y:S01]  /*4710*/  UIMAD UR26, UR26, 0x60, URZ ;  /* 0x000000601a1a78a4 */ /* 0x000fe2000f8e02ff */
[----:B------:R-:W-:Y:S11]  /*4720*/  BRA.U !UP3, `(.L_x_70) ;  /* 0x000000010b347547 */ /* 0x000ff6000b800000 */
[----:B------:R-:W-:Y:S01]  /*4730*/  UPLOP3.LUT UP0, UPT, UPT, UPT, UP2, 0x80, 0x8 ;  /* 0x000000000008789c */ /* 0x000fe20003f0f020 */
[----:B---3--:R-:W-:Y:S02]  /*4740*/  HFMA2 R0, -RZ, RZ, 0, 5.9604644775390625e-08 ;  /* 0x00000001ff007431 */ /* 0x008fe400000001ff */
[----:B------:R-:W-:Y:S03]  /*4750*/  IMAD.MOV.U32 R59, RZ, RZ, 0x1 ;  /* 0x00000001ff3b7424 */ /* 0x000fe600078e00ff */
[----:B------:R-:W-:Y:S05]  /*4760*/  PLOP3.LUT P0, PT, PT, PT, UP0, 0x80, 0x8 ;  /* 0x000000000008781c */ /* 0x000fea0003f0f008 */
[----:B------:R-:W3:Y:S01]  /*4770*/  @UP0 LDCU.64 UR6, c[0x0][0x888] ;  /* 0x00011100ff0607ac */ /* 0x000ee20008000a00 */
[----:B------:R-:W-:Y:S07]  /*4780*/  @UP0 UIMAD UR5, UR60, UR14, URZ ;  /* 0x0000000e3c0502a4 */ /* 0x000fee000f8e02ff */
[----:B------:R-:W-:Y:S01]  /*4790*/  @!P0 PRMT R59, R0, 0x7610, R59 ;  /* 0x00007610003b8816 */ /* 0x000fe2000000003b */
[----:B---3--:R-:W-:Y:S03]  /*47a0*/  @UP0 UIMAD.WIDE UR6, UR5, 0x4, UR6 ;  /* 0x00000004050608a5 */ /* 0x008fe6000f8e0206 */
[----:B------:R-:W3:Y:S03]  /*47b0*/  @!UP0 LDCU UR5, c[0x0][0x880] ;  /* 0x00011000ff0587ac */ /* 0x000ee60008000800 */
[----:B------:R-:W-:Y:S01]  /*47c0*/  IMAD.U32 R10, RZ, RZ, UR6 ;  /* 0x00000006ff0a7e24 */ /* 0x000fe2000f8e00ff */
[----:B------:R-:W-:Y:S05]  /*47d0*/  MOV R11, UR7 ;  /* 0x00000007000b7c02 */ /* 0x000fea0008000f00 */
[----:B------:R1:W5:Y:S02]  /*47e0*/  @P0 LDG.E R35, desc[UR52][R10.64] ;  /* 0x000000340a230981 */ /* 0x000364000c1e1900 */
[----:B-1-3--:R-:W-:Y:S07]  /*47f0*/  @!P0 IMAD.U32 R35, RZ, RZ, UR5 ;  /* 0x00000005ff238e24 */ /* 0x00afee000f8e00ff */
.L_x_70:
[----:B-----5:R-:W-:Y:S01]  /*4800*/  @!P2 FSETP.EQ.AND P0, PT, R35, RZ, PT ;  /* 0x000000ff2300a20b */ /* 0x020fe20003f02000 */
[----:B------:R-:W-:Y:S01]  /*4810*/  @!UPT UIADD3 URZ, UPT, UPT, URZ, URZ, URZ ;  /* 0x000000fffffff290 */ /* 0x000fe2000fffe0ff */
[----:B------:R-:W-:Y:S11]  /*4820*/  @!P2 BRA `(.L_x_71) ;  /* 0x000000000014a947 */ /* 0x000ff60003800000 */
[----:B------:R-:W-:Y:S02]  /*4830*/  LOP3.LUT P2, RZ, R59, 0xff, RZ, 0xc0, !PT ;  /* 0x000000ff3bff7812 */ /* 0x000fe4000784c0ff */
[----:B------:R-:W-:Y:S04]  /*4840*/  PLOP3.LUT P0, PT, PT, PT, UP0, 0x80, 0x8 ;  /* 0x000000000008781c */ /* 0x000fe80003f0f008 */
[----:B------:R-:W-:Y:S07]  /*4850*/  PLOP3.LUT P0, PT, P0, PT, PT, 0x8, 0x80 ;  /* 0x000000000080781c */ /* 0x000fee000070e170 */
[----:B------:R-:W-:Y:S11]  /*4860*/  @P2 FSETP.EQ.AND P0, PT, R35, RZ, PT ;  /* 0x000000ff2300220b */ /* 0x000ff60003f02000 */
[----:B------:R-:W-:Y:S02]  /*4870*/  @!UPT UIADD3 URZ, UPT, UPT, URZ, URZ, URZ ;  /* 0x000000fffffff290 */ /* 0x000fe4000fffe0ff */
.L_x_71:
[----:B------:R-:W5:Y:S01]  /*4880*/  SYNCS.PHASECHK.TRANS64.TRYWAIT P2, [UR4+0x38], R12 ;  /* 0x0000380cff0075a7 */ /* 0x000f620008041104 */
[----:B------:R-:W-:Y:S04]  /*4890*/  ELECT P4, URZ, PT ;  /* 0x0000000000ff782f */ /* 0x000fe80003880000 */
[----:B------:R-:W-:Y:S11]  /*48a0*/  PLOP3.LUT P4, PT, P0, P4, PT, 0xf2, 0x2f ;  /* 0x00000000002f781c */ /* 0x000ff60000789e72 */
[----:B------:R-:W-:Y:S02]  /*48b0*/  @!UPT UIADD3 URZ, UPT, UPT, URZ, URZ, URZ ;  /* 0x000000fffffff290 */ /* 0x000fe4000fffe0ff */
[----:B--2---:R-:W-:Y:S05]  /*48c0*/  @!P4 IADD3 R9, P0, PT, R36, 0x580, RZ ;  /* 0x000005802409c810 */ /* 0x004fea0007f1e0ff */
[----:B---3--:R-:W-:Y:S01]  /*48d0*/  @!P4 IMAD.X R0, RZ, RZ, R37, P0 ;  /* 0x000000ffff00c224 */ /* 0x008fe200000e0625 */
[----:B-----5:R-:W-:Y:S07]  /*48e0*/  @!P2 BRA `(.L_x_72) ;  /* 0x000000380030a947 */ /* 0x020fee0003800000 */
.L_x_146:
[----:B------:R-:W-:Y:S01]  /*48f0*/  @!P4 R2UR UR6, R9 ;  /* 0x000000000906c2ca */ /* 0x000fe200000e0000 */
[----:B------:R-:W-:Y:S01]  /*4900*/  VOTEU.ALL UP1, P4 ;  /* 0x0000000000ff7886 */ /* 0x000fe20002020000 */
[----:B------:R-:W-:Y:S01]  /*4910*/  @!P4 R2UR UR5, R0 ;  /* 0x000000000005c2ca */ /* 0x000fe200000e0000 */
[----:B------:R-:W-:Y:S01]  /*4920*/  @!P4 IMAD.MOV.U32 R0, RZ, RZ, 0x1000 ;  /* 0x00001000ff00c424 */ /* 0x000fe200078e00ff */
[----:B------:R-:W-:Y:S01]  /*4930*/  UMOV UR8, 0x0 ;  /* 0x0000000000087882 */ /* 0x000fe20000000000 */
[----:B------:R-:W-:Y:S01]  /*4940*/  UMOV UR9, 0x10000000 ;  /* 0x1000000000097882 */ /* 0x000fe20000000000 */
[----:B------:R-:W-:Y:S01]  /*4950*/  @!UP1 UIADD3 UR24, UPT, UPT, UR4, 0x200, URZ ;  /* 0x0000020004189890 */ /* 0x000fe2000fffe0ff */
[----:B------:R-:W-:Y:S01]  /*4960*/  @!P4 IADD3 R21, P0, PT, R36, 0x580, RZ ;  /* 0x000005802415c810 */ /* 0x000fe20007f1e0ff */
[----:B------:R-:W-:Y:S01]  /*4970*/  VOTEU.ALL UP1, P4 ;  /* 0x0000000000ff7886 */ /* 0x000fe20002020000 */
[----:B------:R-:W-:Y:S03]  /*4980*/  UMOV UR28, UR60 ;  /* 0x0000003c001c7c82 */ /* 0x000fe60008000000 */
[----:B------:R-:W-:Y:S02]  /*4990*/  @!P4 IMAD.X R20, RZ, RZ, R37, P0 ;  /* 0x000000ffff14c224 */ /* 0x000fe400000e0625 */
[----:B------:R-:W-:Y:S02]  /*49a0*/  IMAD.U32 R10, RZ, RZ, UR6 ;  /* 0x00000006ff0a7e24 */ /* 0x000fe4000f8e00ff */
[----:B------:R-:W-:Y:S01]  /*49b0*/  IMAD.U32 R11, RZ, RZ, UR5 ;  /* 0x00000005ff0b7e24 */ /* 0x000fe2000f8e00ff */
[----:B------:R-:W-:Y:S02]  /*49c0*/  UPRMT UR5, UR37, 0x654, UR25 ;  /* 0x0000065425057896 */ /* 0x000fe40008000019 */
[----:B------:R-:W-:Y:S02]  /*49d0*/  @!P4 R2UR UR6, R10 ;  /* 0x000000000a06c2ca */ /* 0x000fe400000e0000 */
[----:B------:R-:W-:Y:S11]  /*49e0*/  @!P4 R2UR UR7, R11 ;  /* 0x000000000b07c2ca */ /* 0x000ff600000e0000 */
[----:B------:R-:W-:Y:S02]  /*49f0*/  @!UPT UIADD3 URZ, UPT, UPT, URZ, URZ, URZ ;  /* 0x000000fffffff290 */ /* 0x000fe4000fffe0ff */
[----:B------:R3:W-:Y:S01]  /*4a00*/  @!UP1 UTMALDG.3D [UR24], [UR6], desc[UR8] ;  /* 0x00000818060095b4 */ /* 0x0007e20008011000 */
[----:B------:R3:W-:Y:S01]  /*4a10*/  @!P4 SYNCS.ARRIVE.TRANS64.RED.A0TR RZ, [UR4+0x20], R0 ;  /* 0x00002000ffffc9a7 */ /* 0x0007e20008300404 */
[----:B------:R-:W-:Y:S01]  /*4a20*/  SYNCS.ARRIVE.TRANS64.RED.A1T0 RZ, [UR5], RZ ;  /* 0x000000ffffff79a7 */ /* 0x000fe20008100405 */
[----:B------:R-:W5:Y:S02]  /*4a30*/  SYNCS.PHASECHK.TRANS64.TRYWAIT P2, [UR4+0x40], R12 ;  /* 0x0000400cff0075a7 */ /* 0x000f640008041104 */
[----:B---3-5:R-:W-:Y:S05]  /*4a40*/  @!P2 BRA `(.L_x_73) ;  /* 0x0000003400f0a947 */ /* 0x028fea0003800000 */
.L_x_148:
[----:B------:R-:W3:Y:S01]  /*4a50*/  LDC.64 R14, c[0x0][0xb10] ;  /* 0x0002c400ff0e7b82 */ /* 0x000ee20000000a00 */
[----:B------:R-:W-:Y:S01]  /*4a60*/  @!P4 R2UR UR6, R21 ;  /* 0x000000001506c2ca */ /* 0x000fe200000e0000 */
[----:B------:R-:W-:Y:S01]  /*4a70*/  VOTEU.ALL UP1, P4 ;  /* 0x0000000000ff7886 */ /* 0x000fe20002020000 */
[----:B------:R-:W-:Y:S01]  /*4a80*/  @!P4 R2UR UR5, R20 ;  /* 0x000000001405c2ca */ /* 0x000fe200000e0000 */
[----:B------:R-:W-:Y:S01]  /*4a90*/  UMOV UR8, 0x0 ;  /* 0x0000000000087882 */ /* 0x000fe20000000000 */
[----:B------:R-:W-:Y:S03]  /*4aa0*/  UMOV UR9, 0x10000000 ;  /* 0x1000000000097882 */ /* 0x000fe60000000000 */
[----:B------:R-:W5:Y:S01]  /*4ab0*/  LDC.64 R10, c[0x0][0xb18] ;  /* 0x0002c600ff0a7b82 */ /* 0x000f620000000a00 */
[----:B------:R-:W-:Y:S01]  /*4ac0*/  @!UP1 UIADD3 UR18, UPT, UPT, UR26, 0x20, URZ ;  /* 0x000000201a129890 */ /* 0x000fe2000fffe0ff */
[----:B------:R-:W-:Y:S01]  /*4ad0*/  @P3 SHF.R.U32.HI R24, RZ, 0x10, R29 ;  /* 0x00000010ff183819 */ /* 0x000fe2000001161d */
[----:B------:R-:W-:Y:S01]  /*4ae0*/  @!UP1 UIADD3 UR16, UPT, UPT, UR4, 0x1200, URZ ;  /* 0x0000120004109890 */ /* 0x000fe2000fffe0ff */
[----:B------:R-:W-:Y:S01]  /*4af0*/  VIADD R27, R27, 0x1 ;  /* 0x000000011b1b7836 */ /* 0x000fe20000000000 */
[----:B------:R-:W-:Y:S03]  /*4b00*/  VOTEU.ALL UP1, P4 ;  /* 0x0000000000ff7886 */ /* 0x000fe60002020000 */
[----:B------:R-:W1:Y:S01]  /*4b10*/  @!P1 LDC R0, c[0x0][0xb20] ;  /* 0x0002c800ff009b82 */ /* 0x000e620000000800 */
[----:B------:R-:W-:Y:S01]  /*4b20*/  UMOV UR19, UR27 ;  /* 0x0000001b00137c82 */ /* 0x000fe20008000000 */
[----:B------:R-:W-:Y:S01]  /*4b30*/  IMAD.U32 R20, RZ, RZ, UR6 ;  /* 0x00000006ff147e24 */ /* 0x000fe2000f8e00ff */
[----:B------:R-:W-:Y:S05]  /*4b40*/  UMOV UR20, UR60 ;  /* 0x0000003c00147c82 */ /* 0x000fea0008000000 */
[----:B--2---:R-:W2:Y:S01]  /*4b50*/  @!P1 LDC R3, c[0x0][0xb0c] ;  /* 0x0002c300ff039b82 */ /* 0x004ea20000000800 */
[----:B------:R-:W-:Y:S01]  /*4b60*/  IMAD.U32 R21, RZ, RZ, UR5 ;  /* 0x00000005ff157e24 */ /* 0x000fe2000f8e00ff */
[----:B------:R-:W-:Y:S01]  /*4b70*/  UPRMT UR5, UR37, 0x654, UR17 ;  /* 0x0000065425057896 */ /* 0x000fe20008000011 */
[----:B------:R-:W-:Y:S01]  /*4b80*/  @!P4 R2UR UR6, R20 ;  /* 0x000000001406c2ca */ /* 0x000fe200000e0000 */
[----:B------:R-:W-:Y:S02]  /*4b90*/  @!P4 IMAD.MOV.U32 R20, RZ, RZ, 0x1000 ;  /* 0x00001000ff14c424 */ /* 0x000fe400078e00ff */
[----:B------:R-:W-:Y:S11]  /*4ba0*/  @!P4 R2UR UR7, R21 ;  /* 0x000000001507c2ca */ /* 0x000ff600000e0000 */
[----:B------:R-:W-:Y:S02]  /*4bb0*/  @!UPT UIADD3 URZ, UPT, UPT, URZ, URZ, URZ ;  /* 0x000000fffffff290 */ /* 0x000fe4000fffe0ff */
[----:B------:R1:W-:Y:S01]  /*4bc0*/  @!UP1 UTMALDG.3D [UR16], [UR6], desc[UR8] ;  /* 0x00000810060095b4 */ /* 0x0003e20008011000 */
[----:B------:R1:W-:Y:S01]  /*4bd0*/  @!P4 SYNCS.ARRIVE.TRANS64.RED.A0TR RZ, [UR4+0x28], R20 ;  /* 0x00002814ffffc9a7 */ /* 0x0003e20008300404 */
[----:B--2---:R-:W-:Y:S01]  /*4be0*/  @!P1 ISETP.NE.AND P2, PT, R3, 0x1, PT ;  /* 0x000000010300980c */ /* 0x004fe20003f45270 */
[C---:B---3--:R-:W-:Y:S01]  /*4bf0*/  @!P1 IMAD.HI.U32 R14, R13.reuse, R14, RZ ;  /* 0x0000000e0d0e9227 */ /* 0x048fe200078e00ff */
[----:B-----5:R-:W-:Y:S03]  /*4c00*/  @!P1 ISETP.NE.AND P0, PT, R10, 0x1, PT ;  /* 0x000000010a00980c */ /* 0x020fe60003f05270 */
[C---:B------:R-:W-:Y:S01]  /*4c10*/  @!P1 IMAD.HI.U32 R11, R8.reuse, R11, RZ ;  /* 0x0000000b080b9227 */ /* 0x040fe200078e00ff */
[----:B------:R-:W-:Y:S04]  /*4c20*/  @!P1 SHF.R.U32.HI R14, RZ, R15, R14 ;  /* 0x0000000fff0e9219 */ /* 0x000fe8000001160e */
[----:B-1----:R-:W-:Y:S01]  /*4c30*/  @!P1 SHF.R.U32.HI R9, RZ, R0, R11 ;  /* 0x00000000ff099219 */ /* 0x002fe2000001160b */
[----:B------:R-:W-:Y:S01]  /*4c40*/  SYNCS.ARRIVE.TRANS64.RED.A1T0 RZ, [UR5], RZ ;  /* 0x000000ffffff79a7 */ /* 0x000fe20008100405 */
[----:B------:R-:W-:Y:S02]  /*4c50*/  @!P1 SEL R14, R13, R14, !P2 ;  /* 0x0000000e0d0e9207 */ /* 0x000fe40005000000 */
[----:B------:R-:W-:Y:S01]  /*4c60*/  @!P1 SEL R9, R8, R9, !P0 ;  /* 0x0000000908099207 */ /* 0x000fe20004000000 */
[----:B------:R-:W1:Y:S04]  /*4c70*/  SYNCS.PHASECHK.TRANS64.TRYWAIT P5, [UR4+0x48], R12 ;  /* 0x0000480cff0075a7 */ /* 0x000e6800080a1104 */
[----:B------:R-:W-:Y:S02]  /*4c80*/  @!P1 IMAD.IADD R0, R9, 0x1, -R14 ;  /* 0x0000000109009824 */ /* 0x000fe400078e0a0e */
[----:B------:R-:W-:Y:S02]  /*4c90*/  @!P1 IMAD.IADD R9, R14, 0x1, -R9 ;  /* 0x000000010e099824 */ /* 0x000fe400078e0a09 */
[----:B------:R-:W-:Y:S02]  /*4ca0*/  @!P1 IMAD R13, R0, R3, R13 ;  /* 0x00000003000d9224 */ /* 0x000fe400078e020d */
[----:B------:R-:W-:Y:S01]  /*4cb0*/  @!P1 IMAD R8, R9, R10, R8 ;  /* 0x0000000a09089224 */ /* 0x000fe200078e0208 */
[----:B-1----:R-:W-:Y:S06]  /*4cc0*/  @!P5 BRA `(.L_x_74) ;  /* 0x000000340068d947 */ /* 0x002fec0003800000 */
.L_x_150:
[----:B-1----:R-:W-:Y:S01]  /*4cd0*/  @!P4 IADD3 R3, P0, PT, R36, 0x580, RZ ;  /* 0x000005802403c810 */ /* 0x002fe20007f1e0ff */
[----:B------:R-:W-:Y:S01]  /*4ce0*/  VOTEU.ALL UP1, P4 ;  /* 0x0000000000ff7886 */ /* 0x000fe20002020000 */
[----:B------:R-:W-:Y:S01]  /*4cf0*/  UMOV UR18, 0x0 ;  /* 0x0000000000127882 */ /* 0x000fe20000000000 */
[----:B------:R-:W-:Y:S01]  /*4d00*/  UMOV UR19, 0x10000000 ;  /* 0x1000000000137882 */ /* 0x000fe20000000000 */
[----:B------:R-:W-:Y:S01]  /*4d10*/  @!P4 R2UR UR6, R3 ;  /* 0x000000000306c2ca */ /* 0x000fe200000e0000 */
[----:B------:R-:W-:Y:S01]  /*4d20*/  @!P4 IMAD.X R0, RZ, RZ, R37, P0 ;  /* 0x000000ffff00c224 */ /* 0x000fe200000e0625 */
[----:B------:R-:W-:Y:S01]  /*4d30*/  @!UP1 UIADD3 UR10, UPT, UPT, UR26, 0x40, URZ ;  /* 0x000000401a0a9890 */ /* 0x000fe2000fffe0ff */
[C---:B------:R-:W-:Y:S01]  /*4d40*/  ISETP.NE.AND P0, PT, R27.reuse, 0x2, PT ;  /* 0x000000021b00780c */ /* 0x040fe20003f05270 */
[----:B------:R-:W-:Y:S01]  /*4d50*/  @!UP1 UIADD3 UR8, UPT, UPT, UR4, 0x2200, URZ ;  /* 0x0000220004089890 */ /* 0x000fe2000fffe0ff */
[----:B------:R-:W-:Y:S01]  /*4d60*/  LOP3.LUT R32, R32, 0x1, RZ, 0x3c, !PT ;  /* 0x0000000120207812 */ /* 0x000fe200078e3cff */
[----:B------:R-:W-:Y:S01]  /*4d70*/  @!UP1 UIADD3 UR9, UPT, UPT, UR4, 0x30, URZ ;  /* 0x0000003004099890 */ /* 0x000fe2000fffe0ff */
[----:B------:R-:W-:Y:S01]  /*4d80*/  @!P4 R2UR UR5, R0 ;  /* 0x000000000005c2ca */ /* 0x000fe200000e0000 */
[----:B------:R-:W-:Y:S01]  /*4d90*/  VOTEU.ALL UP1, P4 ;  /* 0x0000000000ff7886 */ /* 0x000fe20002020000 */
[----:B------:R-:W-:Y:S01]  /*4da0*/  UMOV UR11, UR27 ;  /* 0x0000001b000b7c82 */ /* 0x000fe20008000000 */
[----:B------:R-:W-:Y:S01]  /*4db0*/  UMOV UR12, UR60 ;  /* 0x0000003c000c7c82 */ /* 0x000fe20008000000 */
[----:B------:R-:W-:Y:S01]  /*4dc0*/  @P3 R2UR UR60, R24 ;  /* 0x00000000183c32ca */ /* 0x000fe200000e0000 */
[----:B------:R-:W-:Y:S01]  /*4dd0*/  IMAD.IADD R20, R8, 0x1, R58 ;  /* 0x0000000108147824 */ /* 0x000fe200078e023a */
[----:B------:R-:W-:Y:S01]  /*4de0*/  SEL R0, RZ, 0x1, P0 ;  /* 0x00000001ff007807 */ /* 0x000fe20000000000 */
[----:B------:R-:W-:Y:S01]  /*4df0*/  IMAD.U32 R10, RZ, RZ, UR6 ;  /* 0x00000006ff0a7e24 */ /* 0x000fe2000f8e00ff */
[----:B------:R-:W-:Y:S01]  /*4e00*/  SEL R27, R27, RZ, P0 ;  /* 0x000000ff1b1b7207 */ /* 0x000fe20000000000 */
[----:B------:R-:W-:Y:S01]  /*4e10*/  IMAD.IADD R21, R13, 0x1, R60 ;  /* 0x000000010d157824 */ /* 0x000fe200078e023c */
[----:B------:R-:W-:Y:S02]  /*4e20*/  LOP3.LUT R25, R25, R0, RZ, 0x3c, !PT ;  /* 0x0000000019197212 */ /* 0x000fe400078e3cff */
[----:B------:R-:W-:Y:S01]  /*4e30*/  @!P4 R2UR UR6, R10 ;  /* 0x000000000a06c2ca */ /* 0x000fe200000e0000 */
[----:B------:R-:W-:Y:S05]  /*4e40*/  IMAD.U32 R11, RZ, RZ, UR5 ;  /* 0x00000005ff0b7e24 */ /* 0x000fea000f8e00ff */
[----:B------:R-:W-:Y:S11]  /*4e50*/  @!P4 R2UR UR7, R11 ;  /* 0x000000000b07c2ca */ /* 0x000ff600000e0000 */
[----:B------:R-:W-:Y:S02]  /*4e60*/  @!UPT UIADD3 URZ, UPT, UPT, URZ, URZ, URZ ;  /* 0x000000fffffff290 */ /* 0x000fe4000fffe0ff */
[----:B------:R3:W-:Y:S01]  /*4e70*/  @!UP1 UTMALDG.3D [UR8], [UR6], desc[UR18] ;  /* 0x00001208060095b4 */ /* 0x0007e20008011000 */
[----:B------:R3:W-:Y:S01]  /*4e80*/  @!P4 SYNCS.ARRIVE.TRANS64.RED.A0TR RZ, [UR4+0x30], R23 ;  /* 0x00003017ffffc9a7 */ /* 0x0007e20008300404 */
[----:B------:R-:W-:Y:S01]  /*4e90*/  UPLOP3.LUT UP1, UPT, UPT, UPT, UPT, 0x80, 0x8 ;  /* 0x000000000008789c */ /* 0x000fe20003f2f070 */
[----:B------:R-:W-:Y:S01]  /*4ea0*/  SYNCS.ARRIVE.TRANS64.RED.A1T0 RZ, [UR13], RZ ;  /* 0x000000ffffff79a7 */ /* 0x000fe2000810040d */
[----:B------:R-:W-:Y:S09]  /*4eb0*/  @P3 BRA `(.L_x_75) ;  /* 0xfffffff000f03947 */ /* 0x000ff2000383ffff */
[----:B------:R-:W-:-:S04]  /*4ec0*/  SHF.L.U32 R3, R32, 0x1f, RZ ;  /* 0x0000001f20037819 */ /* 0x000fc800000006ff */
[----:B------:R-:W1:Y:S02]  /*4ed0*/  SYNCS.PHASECHK.TRANS64.TRYWAIT P0, [UR4+0x38], R3 ;  /* 0x00003803ff0075a7 */ /* 0x000e640008001104 */
[----:B-1----:R-:W-:Y:S05]  /*4ee0*/  @!P0 BRA `(.L_x_76) ;  /* 0x0000003000f88947 */ /* 0x002fea0003800000 */
.L_x_152:
[----:B------:R-:W2:Y:S02]  /*4ef0*/  SYNCS.PHASECHK.TRANS64.TRYWAIT P0, [UR4+0x40], R3 ;  /* 0x00004003ff0075a7 */ /* 0x000ea40008001104 */
[----:B--2---:R-:W-:Y:S05]  /*4f00*/  @!P0 BRA `(.L_x_77) ;  /* 0x0000003400088947 */ /* 0x004fea0003800000 */
.L_x_154:
[----:B-1----:R-:W-:-:S07]  /*4f10*/  MOV R0, UR4 ;  /* 0x0000000400007c02 */ /* 0x002fce0008000f00 */
.L_x_78:
[----:B-1----:R-:W-:-:S04]  /*4f20*/  SHF.L.U32 R3, R32, 0x1f, RZ ;  /* 0x0000001f20037819 */ /* 0x002fc800000006ff */
[----:B------:R1:W2:Y:S03]  /*4f30*/  SYNCS.PHASECHK.TRANS64.TRYWAIT P0, [R0+URZ+0x48], R3 ;  /* 0x00004803000075a7 */ /* 0x0002a600080011ff */
[----:B--2---:R-:W-:Y:S05]  /*4f40*/  @!P0 NANOSLEEP.SYNCS 0x989680 ;  /* 0x009896800000895d */ /* 0x004fea0003900000 */
[----:B------:R-:W2:Y:S02]  /*4f50*/  @!P0 SYNCS.PHASECHK.TRANS64 P0, [R0+URZ+0x48], R3 ;  /* 0x00004803000085a7 */ /* 0x000ea400080010ff */
[----:B--23--:R-:W-:Y:S05]  /*4f60*/  @P0 EXIT ;  /* 0x000000000000094d */ /* 0x00cfea0003800000 */
[----:B------:R-:W-:Y:S05]  /*4f70*/  BRA `(.L_x_78) ;  /* 0xfffffffc00e87947 */ /* 0x000fea000383ffff */
.L_x_65:
[----:B------:R-:W-:-:S06]  /*4f80*/  UISETP.GE.AND UP1, UPT, UR10, 0x4, UPT ;  /* 0x000000040a00788c */ /* 0x000fcc000bf26270 */
[----:B------:R-:W-:-:S13]  /*4f90*/  PLOP3.LUT P0, PT, PT, PT, UP1, 0x80, 0x8 ;  /* 0x000000000008781c */ /* 0x000fda0003f0f018 */
[----:B------:R-:W-:Y:S05]  /*4fa0*/  @!P0 EXIT ;  /* 0x000000000000894d */ /* 0x000fea0003800000 */
[----:B------:R-:W-:Y:S01]  /*4fb0*/  BAR.SYNC.DEFER_BLOCKING 0x6, 0xa0 ;  /* 0x0182800000007b1d */ /* 0x000fe20000010000 */
[C---:B------:R-:W-:Y:S01]  /*4fc0*/  IMAD.SHL.U32 R7, R72.reuse, 0x20, RZ ;  /* 0x0000002048077824 */ /* 0x040fe200078e00ff */
[C---:B------:R-:W-:Y:S01]  /*4fd0*/  LOP3.LUT P0, RZ, R72.reuse, 0x4, RZ, 0xc0, !PT ;  /* 0x0000000448ff7812 */ /* 0x040fe2000780c0ff */
[C---:B------:R-:W-:Y:S01]  /*4fe0*/  IMAD.SHL.U32 R64, R72.reuse, 0x10, RZ ;  /* 0x0000001048407824 */ /* 0x040fe200078e00ff */
[----:B------:R-:W-:Y:S01]  /*4ff0*/  CS2R R68, SRZ ;  /* 0x0000000000447805 */ /* 0x000fe2000001ff00 */
[C---:B------:R-:W-:Y:S01]  /*5000*/  IMAD.SHL.U32 R5, R72.reuse, 0x4, RZ ;  /* 0x0000000448057824 */ /* 0x040fe200078e00ff */
[----:B------:R-:W-:Y:S02]  /*5010*/  UMOV UR36, 0x400 ;  /* 0x0000040000247882 */ /* 0x000fe40000000000 */
[----:B------:R-:W1:Y:S01]  /*5020*/  LDC R63, c[0x0][0x370] ;  /* 0x0000dc00ff3f7b82 */ /* 0x000e620000000800 */
[----:B------:R-:W-:Y:S01]  /*5030*/  ULEA UR36, UR37, UR36, 0x18 ;  /* 0x0000002425247291 */ /* 0x000fe2000f8ec0ff */
[----:B------:R-:W-:Y:S01]  /*5040*/  LOP3.LUT R0, R7, 0xc0, RZ, 0xc0, !PT ;  /* 0x000000c007007812 */ /* 0x000fe200078ec0ff */
[----:B------:R-:W-:Y:S01]  /*5050*/  IMAD.U32 R2, R72, 0x10000, RZ ;  /* 0x0001000048027824 */ /* 0x000fe200078e00ff */
[----:B------:R-:W-:Y:S01]  /*5060*/  LOP3.LUT R64, R64, 0x600, RZ, 0xc0, !PT ;  /* 0x0000060040407812 */ /* 0x000fe200078ec0ff */
[----:B------:R-:W-:Y:S01]  /*5070*/  UIADD3 UR4, UPT, UPT, UR36, 0x200, URZ ;  /* 0x0000020024047890 */ /* 0x000fe2000fffe0ff */
[----:B------:R-:W-:Y:S01]  /*5080*/  LOP3.LUT R5, R0, 0x18, R5, 0xf8, !PT ;  /* 0x0000001800057812 */ /* 0x000fe200078ef805 */
[----:B------:R-:W-:Y:S01]  /*5090*/  IMAD.MOV.U32 R71, RZ, RZ, 0x20 ;  /* 0x00000020ff477424 */ /* 0x000fe200078e00ff */
[----:B------:R-:W2:Y:S01]  /*50a0*/  LDC R28, c[0x0][0xb0c] ;  /* 0x0002c300ff1c7b82 */ /* 0x000ea20000000800 */
[----:B------:R-:W-:Y:S01]  /*50b0*/  SHF.R.U32.HI R0, RZ, 0x1, R72 ;  /* 0x00000001ff007819 */ /* 0x000fe20000011648 */
[----:B------:R-:W-:Y:S01]  /*50c0*/  IMAD.MOV.U32 R70, RZ, RZ, 0x1 ;  /* 0x00000001ff467424 */ /* 0x000fe200078e00ff */
[--C-:B------:R-:W-:Y:S01]  /*50d0*/  LOP3.LUT R64, R64, 0x20, R7.reuse, 0xf8, !PT ;  /* 0x0000002040407812 */ /* 0x100fe200078ef807 */
[----:B------:R-:W-:Y:S01]  /*50e0*/  IMAD.MOV.U32 R30, RZ, RZ, RZ ;  /* 0x000000ffff1e7224 */ /* 0x000fe200078e00ff */
[----:B------:R-:W-:Y:S01]  /*50f0*/  LOP3.LUT R2, R2, 0x600000, RZ, 0xc0, !PT ;  /* 0x0060000002027812 */ /* 0x000fe200078ec0ff */
[----:B------:R-:W-:Y:S01]  /*5100*/  IMAD.MOV.U32 R75, RZ, RZ, RZ ;  /* 0x000000ffff4b7224 */ /* 0x000fe200078e00ff */
[----:B------:R-:W-:Y:S01]  /*5110*/  LOP3.LUT R5, R5, 0x8, R0, 0x78, !PT ;  /* 0x0000000805057812 */ /* 0x000fe200078e7800 */
[----:B------:R-:W4:Y:S01]  /*5120*/  LDC R61, c[0x0][0xb20] ;  /* 0x0002c800ff3d7b82 */ /* 0x000f220000000800 */
[----:B------:R-:W3:Y:S01]  /*5130*/  LDS R3, [UR36+0x110] ;  /* 0x00011024ff037984 */ /* 0x000ee20008000800 */
[----:B------:R-:W-:Y:S01]  /*5140*/  LOP3.LUT R64, R64, 0x100, R7, 0xf8, !PT ;  /* 0x0000010040407812 */ /* 0x000fe200078ef807 */
[----:B------:R-:W-:Y:S01]  /*5150*/  IMAD.U32 R66, RZ, RZ, UR4 ;  /* 0x00000004ff427e24 */ /* 0x000fe2000f8e00ff */
[----:B------:R-:W-:Y:S01]  /*5160*/  LOP3.LUT R72, R72, 0x60, RZ, 0xc0, !PT ;  /* 0x0000006048487812 */ /* 0x000fe200078ec0ff */
[----:B------:R-:W1:Y:S01]  /*5170*/  LDCU.64 UR50, c[0x0][0x348] ;  /* 0x00006900ff3277ac */ /* 0x000e620008000a00 */
[----:B------:R-:W-:-:S02]  /*5180*/  LOP3.LUT R64, R64, R5, RZ, 0xfc, !PT ;  /* 0x0000000540407212 */ /* 0x000fc400078efcff */
[----:B------:R-:W1:Y:S01]  /*5190*/  LDC R27, c[0x0][0xb30] ;  /* 0x0002cc00ff1b7b82 */ /* 0x000e620000000800 */
[----:B------:R-:W-:Y:S01]  /*51a0*/  SEL R71, R71, 0xffffffe0, !P0 ;  /* 0xffffffe047477807 */ /* 0x000fe20004000000 */
[----:B------:R-:W1:Y:S01]  /*51b0*/  LDCU.64 UR44, c[0x0][0x888] ;  /* 0x00011100ff2c77ac */ /* 0x000e620008000a00 */
[----:B------:R-:W1:Y:S05]  /*51c0*/  LDCU.64 UR46, c[0x0][0x890] ;  /* 0x00011200ff2e77ac */ /* 0x000e6a0008000a00 */
[----:B------:R-:W1:Y:S01]  /*51d0*/  LDC.64 R56, c[0x0][0xb10] ;  /* 0x0002c400ff387b82 */ /* 0x000e620000000a00 */
[----:B------:R-:W-:Y:S01]  /*51e0*/  UMOV UR39, URZ ;  /* 0x000000ff00277c82 */ /* 0x000fe20008000000 */
[----:B------:R-:W-:-:S06]  /*51f0*/  UMOV UR38, URZ ;  /* 0x000000ff00267c82 */ /* 0x000fcc0008000000 */
[----:B------:R-:W1:Y:S08]  /*5200*/  LDC.64 R24, c[0x0][0xb18] ;  /* 0x0002c600ff187b82 */ /* 0x000e700000000a00 */
[----:B------:R-:W1:Y:S08]  /*5210*/  LDC.64 R22, c[0x0][0xb28] ;  /* 0x0002ca00ff167b82 */ /* 0x000e700000000a00 */
[----:B------:R-:W1:Y:S01]  /*5220*/  LDC.64 R54, c[0x0][0x8b0] ;  /* 0x00022c00ff367b82 */ /* 0x000e620000000a00 */
[----:B---3--:R-:W-:-:S07]  /*5230*/  IMAD.IADD R2, R3, 0x1, R2 ;  /* 0x0000000103027824 */ /* 0x008fce00078e0202 */
[----:B------:R-:W3:Y:S08]  /*5240*/  LDC.64 R52, c[0x0][0x8a8] ;  /* 0x00022a00ff347b82 */ /* 0x000ef00000000a00 */
[----:B--2-4-:R-:W1:Y:S02]  /*5250*/  LDC R62, c[0x0][0x374] ;  /* 0x0000dd00ff3e7b82 */ /* 0x014e640000000800 */
.L_x_115:
[C---:B------:R-:W-:Y:S02]  /*5260*/  LEA R0, R75.reuse, UR36, 0x3 ;  /* 0x000000244b007c11 */ /* 0x040fe4000f8e18ff */
[----:B------:R-:W-:Y:S02]  /*5270*/  SHF.L.U32 R3, R68, 0x1f, RZ ;  /* 0x0000001f44037819 */ /* 0x000fe400000006ff */
[----:B------:R-:W-:Y:S02]  /*5280*/  LEA R16, R75, UR36, 0x4 ;  /* 0x000000244b107c11 */ /* 0x000fe4000f8e20ff */
[----:B------:R-:W2:Y:S02]  /*5290*/  SYNCS.PHASECHK.TRANS64.TRYWAIT P0, [R0+URZ+0x60], R3 ;  /* 0x00006003000075a7 */ /* 0x000ea400080011ff */
[----:B-12---:R-:W-:Y:S05]  /*52a0*/  @!P0 BRA `(.L_x_79) ;  /* 0x0000003000388947 */ /* 0x006fea0003800000 */
.L_x_155:
[----:B------:R-:W4:Y:S01]  /*52b0*/  LDC.64 R14, c[0x0][0xb10] ;  /* 0x0002c400ff0e7b82 */ /* 0x000f220000000a00 */
[----:B------:R-:W3:Y:S01]  /*52c0*/  LDS.128 R16, [R16+0xf0] ;  /* 0x0000f00010107984 */ /* 0x000ee20000000c00 */
[----:B-1----:R-:W-:Y:S01]  /*52d0*/  ISETP.NE.AND P1, PT, R27, 0x1, PT ;  /* 0x000000011b00780c */ /* 0x002fe20003f25270 */
[----:B--2---:R-:W-:Y:S01]  /*52e0*/  VIADD R0, R0, 0x70 ;  /* 0x0000007000007836 */ /* 0x004fe20000000000 */
[----:B------:R-:W-:Y:S04]  /*52f0*/  ISETP.GE.AND P0, PT, R26, 0x1, PT ;  /* 0x000000011a00780c */ /* 0x000fe80003f06270 */
[----:B------:R-:W1:Y:S01]  /*5300*/  LDC.64 R12, c[0x0][0xb18] ;  /* 0x0002c600ff0c7b82 */ /* 0x000e620000000a00 */
[----:B------:R-:W-:Y:S01]  /*5310*/  PRMT R0, RZ, 0x654, R0 ;  /* 0x00000654ff007816 */ /* 0x000fe20000000000 */
[----:B------:R-:W-:Y:S01]  /*5320*/  @!PT LDS RZ, [RZ] ;  /* 0x00000000fffff984 */ /* 0x000fe20000000800 */
[----:B------:R-:W-:Y:S01]  /*5330*/  @!PT LDS RZ, [RZ] ;  /* 0x00000000fffff984 */ /* 0x000fe20000000800 */
[----:B------:R-:W-:Y:S01]  /*5340*/  @!PT LDS RZ, [RZ] ;  /* 0x00000000fffff984 */ /* 0x000fe20000000800 */
[----:B------:R-:W-:Y:S01]  /*5350*/  @!PT LDS RZ, [RZ] ;  /* 0x00000000fffff984 */ /* 0x000fe20000000800 */
[----:B------:R2:W-:Y:S06]  /*5360*/  MEMBAR.ALL.CTA ;  /* 0x0000000000007992 */ /* 0x0005ec0000008000 */
[----:B--2---:R-:W2:Y:S01]  /*5370*/  FENCE.VIEW.ASYNC.S ;  /* 0x00000000000073c6 */ /* 0x004ea20000000000 */
[----:B------:R-:W1:Y:S08]  /*5380*/  @!P1 LDC R11, c[0x0][0xb20] ;  /* 0x0002c800ff0b9b82 */ /* 0x000e700000000800 */
[----:B------:R-:W1:Y:S01]  /*5390*/  @!P1 LDC R10, c[0x0][0xb0c] ;  /* 0x0002c300ff0a9b82 */ /* 0x000e620000000800 */
[----:B--2---:R2:W-:Y:S01]  /*53a0*/  SYNCS.ARRIVE.TRANS64.RED.A1T0 RZ, [R0+URZ], RZ ;  /* 0x000000ff00ff79a7 */ /* 0x0045e200081004ff */
[----:B---3--:R-:W-:Y:S04]  /*53b0*/  LOP3.LUT P4, RZ, R18, 0x1, RZ, 0xc0, !PT ;  /* 0x0000000112ff7812 */ /* 0x008fe8000788c0ff */
[----:B------:R-:W-:Y:S09]  /*53c0*/  P2R R73, PR, RZ, 0x10 ;  /* 0x00000010ff497803 */ /* 0x000ff20000000000 */
[----:B------:R-:W-:Y:S02]  /*53d0*/  @P4 MOV R31, R16 ;  /* 0x00000010001f4202 */ /* 0x000fe40000000f00 */
[----:B------:R-:W-:Y:S01]  /*53e0*/  @P4 LOP3.LUT R29, R17, 0xffff, RZ, 0xc0, !PT ;  /* 0x0000ffff111d4812 */ /* 0x000fe200078ec0ff */
[----:B--2-4-:R-:W-:Y:S06]  /*53f0*/  @!P0 BRA `(.L_x_80) ;  /* 0x0000000000a48947 */ /* 0x014fec0003800000 */
[----:B------:R-:W-:Y:S01]  /*5400*/  IMAD.HI.U32 R36, R62, R25, RZ ;  /* 0x000000193e247227 */ /* 0x000fe200078e00ff */
[----:B------:R-:W-:Y:S02]  /*5410*/  ISETP.NE.AND P0, PT, R24, 0x1, PT ;  /* 0x000000011800780c */ /* 0x000fe40003f05270 */
[----:B------:R-:W-:Y:S01]  /*5420*/  ISETP.NE.AND P2, PT, R26, 0x1, PT ;  /* 0x000000011a00780c */ /* 0x000fe20003f45270 */
[-C--:B------:R-:W-:Y:S01]  /*5430*/  IMAD.HI.U32 R34, R63, R56.reuse, RZ ;  /* 0x000000383f227227 */ /* 0x080fe200078e00ff */
[----:B------:R-:W-:Y:S02]  /*5440*/  SHF.R.U32.HI R33, RZ, R61, R36 ;  /* 0x0000003dff217219 */ /* 0x000fe40000011624 */
[----:B------:R-:W-:Y:S01]  /*5450*/  ISETP.NE.AND P3, PT, R28, 0x1, PT ;  /* 0x000000011c00780c */ /* 0x000fe20003f65270 */
[----:B------:R-:W-:Y:S01]  /*5460*/  IMAD.HI.U32 R40, R29, R25, RZ ;  /* 0x000000191d287227 */ /* 0x000fe200078e00ff */
[----:B------:R-:W-:Y:S02]  /*5470*/  SHF.R.U32.HI R34, RZ, R57, R34 ;  /* 0x00000039ff227219 */ /* 0x000fe40000011622 */
[----:B------:R-:W-:Y:S01]  /*5480*/  SEL R3, R62, R33, !P0 ;  /* 0x000000213e037207 */ /* 0x000fe20004000000 */
[----:B------:R-:W-:Y:S01]  /*5490*/  IMAD.HI.U32 R38, R31, R56, RZ ;  /* 0x000000381f267227 */ /* 0x000fe200078e00ff */
[----:B------:R-:W-:Y:S03]  /*54a0*/  SEL R7, R63, R34, !P3 ;  /* 0x000000223f077207 */ /* 0x000fe60005800000 */
[-C--:B------:R-:W-:Y:S01]  /*54b0*/  IMAD.HI.U32 R34, R3, R22.reuse, RZ ;  /* 0x0000001603227227 */ /* 0x080fe200078e00ff */
[----:B------:R-:W-:Y:S03]  /*54c0*/  SHF.R.U32.HI R38, RZ, R57, R38 ;  /* 0x00000039ff267219 */ /* 0x000fe60000011626 */
[----:B------:R-:W-:Y:S01]  /*54d0*/  IMAD.HI.U32 R36, R7, R22, RZ ;  /* 0x0000001607247227 */ /* 0x000fe200078e00ff */
[----:B------:R-:W-:Y:S02]  /*54e0*/  @P2 SHF.R.U32.HI R3, RZ, R23, R34 ;  /* 0x00000017ff032219 */ /* 0x000fe40000011622 */
[----:B------:R-:W-:Y:S02]  /*54f0*/  SHF.R.U32.HI R34, RZ, R61, R40 ;  /* 0x0000003dff227219 */ /* 0x000fe40000011628 */
[----:B------:R-:W-:Y:S01]  /*5500*/  @P2 SHF.R.U32.HI R7, RZ, R23, R36 ;  /* 0x00000017ff072219 */ /* 0x000fe20000011624 */
[C---:B------:R-:W-:Y:S01]  /*5510*/  IMAD R4, R26.reuse, R3, RZ ;  /* 0x000000031a047224 */ /* 0x040fe200078e02ff */
[----:B------:R-:W-:Y:S02]  /*5520*/  SEL R5, R29, R34, !P0 ;  /* 0x000000221d057207 */ /* 0x000fe40004000000 */
[----:B------:R-:W-:Y:S01]  /*5530*/  SEL R3, R31, R38, !P3 ;  /* 0x000000261f037207 */ /* 0x000fe20005800000 */
[----:B------:R-:W-:Y:S01]  /*5540*/  IMAD R6, R26, R7, RZ ;  /* 0x000000071a067224 */ /* 0x000fe200078e02ff */
[C---:B------:R-:W-:Y:S01]  /*5550*/  ISETP.GE.AND P0, PT, R5.reuse, R4, PT ;  /* 0x000000040500720c */ /* 0x040fe20003f06270 */
[----:B------:R-:W-:Y:S03]  /*5560*/  IMAD.HI.U32 R8, R5, R22, RZ ;  /* 0x0000001605087227 */ /* 0x000fe600078e00ff */
[----:B------:R-:W-:Y:S01]  /*5570*/  ISETP.GE.OR P0, PT, R3, R6, P0 ;  /* 0x000000060300720c */ /* 0x000fe20000706670 */
[----:B------:R-:W-:Y:S01]  /*5580*/  IMAD.MOV R6, RZ, RZ, -R3 ;  /* 0x000000ffff067224 */ /* 0x000fe200078e0a03 */
[-C--:B------:R-:W-:Y:S03]  /*5590*/  SHF.R.U32.HI R8, RZ, R23.reuse, R8 ;  /* 0x00000017ff087219 */ /* 0x080fe60000011608 */
[----:B------:R-:W-:Y:S01]  /*55a0*/  IMAD R31, R28, R6, R31 ;  /* 0x000000061c1f7224 */ /* 0x000fe200078e021f */
[----:B------:R-:W-:Y:S05]  /*55b0*/  SEL R9, R5, R8, !P2 ;  /* 0x0000000805097207 */ /* 0x000fea0005000000 */
[----:B------:R-:W-:Y:S02]  /*55c0*/  IMAD.MOV R8, RZ, RZ, -R9 ;  /* 0x000000ffff087224 */ /* 0x000fe400078e0a09 */
[C---:B------:R-:W-:Y:S04]  /*55d0*/  @!P0 IMAD.HI.U32 R4, R3.reuse, R22, RZ ;  /* 0x0000001603048227 */ /* 0x040fe800078e00ff */
[----:B------:R-:W-:Y:S01]  /*55e0*/  IMAD R8, R26, R8, R5 ;  /* 0x000000081a087224 */ /* 0x000fe200078e0205 */
[----:B------:R-:W-:Y:S04]  /*55f0*/  @!P0 SHF.R.U32.HI R4, RZ, R23, R4 ;  /* 0x00000017ff048219 */ /* 0x000fe80000011604 */
[----:B------:R-:W-:Y:S02]  /*5600*/  @!P0 SEL R0, R3, R4, !P2 ;  /* 0x0000000403008207 */ /* 0x000fe40005000000 */
[----:B------:R-:W-:Y:S02]  /*5610*/  IADD3 R4, PT, PT, -R5, RZ, RZ ;  /* 0x000000ff05047210 */ /* 0x000fe40007ffe1ff */
[----:B------:R-:W-:Y:S01]  /*5620*/  @!P0 IADD3 R9, PT, PT, R9, -R0, RZ ;  /* 0x8000000009098210 */ /* 0x000fe20007ffe0ff */
[----:B------:R-:W-:Y:S02]  /*5630*/  @!P0 IMAD R0, R7, R8, R0 ;  /* 0x0000000807008224 */ /* 0x000fe400078e0200 */
[----:B------:R-:W-:Y:S02]  /*5640*/  IMAD R29, R24, R4, R29 ;  /* 0x00000004181d7224 */ /* 0x000fe400078e021d */
[----:B------:R-:W-:Y:S02]  /*5650*/  @!P0 IMAD R5, R9, R26, R3 ;  /* 0x0000001a09058224 */ /* 0x000fe400078e0203 */
[----:B------:R-:W-:Y:S04]  /*5660*/  @!P0 IMAD.MOV.U32 R3, RZ, RZ, R0 ;  /* 0x000000ffff038224 */ /* 0x000fe800078e0000 */
[----:B------:R-:W-:Y:S02]  /*5670*/  IMAD R31, R3, R28, R31 ;  /* 0x0000001c031f7224 */ /* 0x000fe400078e021f */
[----:B------:R-:W-:Y:S07]  /*5680*/  IMAD R29, R5, R24, R29 ;  /* 0x00000018051d7224 */ /* 0x000fee00078e021d */
.L_x_80:
[----:B-1----:R-:W-:Y:S01]  /*5690*/  @!P1 ISETP.NE.AND P0, PT, R12, 0x1, PT ;  /* 0x000000010c00980c */ /* 0x002fe20003f05270 */
[----:B------:R-:W-:Y:S01]  /*56a0*/  @!P1 IMAD.HI.U32 R4, R29, R13, RZ ;  /* 0x0000000d1d049227 */ /* 0x000fe200078e00ff */
[----:B------:R-:W-:Y:S01]  /*56b0*/  R2UR UR5, R21 ;  /* 0x00000000150572ca */ /* 0x000fe200000e0000 */
[----:B------:R-:W-:Y:S01]  /*56c0*/  BSSY.RECONVERGENT B6, `(.L_x_81) ;  /* 0x0000031000067945 */ /* 0x000fe20003800200 */
[----:B------:R-:W-:Y:S01]  /*56d0*/  R2UR UR4, R20 ;  /* 0x00000000140472ca */ /* 0x000fe200000e0000 */
[----:B------:R-:W-:Y:S01]  /*56e0*/  @!P1 IMAD.HI.U32 R0, R31, R14, RZ ;  /* 0x0000000e1f009227 */ /* 0x000fe200078e00ff */
[----:B------:R-:W-:Y:S02]  /*56f0*/  @!P1 SHF.R.U32.HI R4, RZ, R11, R4 ;  /* 0x0000000bff049219 */ /* 0x000fe40000011604 */
[----:B------:R-:W-:Y:S01]  /*5700*/  @!P1 ISETP.NE.AND P2, PT, R10, 0x1, PT ;  /* 0x000000010a00980c */ /* 0x000fe20003f45270 */
[----:B------:R-:W-:Y:S01]  /*5710*/  VIADD R75, R75, 0x1 ;  /* 0x000000014b4b7836 */ /* 0x000fe20000000000 */
[----:B------:R-:W-:Y:S02]  /*5720*/  @!P1 SEL R3, R29, R4, !P0 ;  /* 0x000000041d039207 */ /* 0x000fe40004000000 */
[----:B------:R-:W-:Y:S02]  /*5730*/  @!P1 SHF.R.U32.HI R0, RZ, R15, R0 ;  /* 0x0000000fff009219 */ /* 0x000fe40000011600 */
[----:B------:R-:W-:Y:S01]  /*5740*/  LOP3.LUT P0, RZ, R66, 0x1b0, RZ, 0xc0, !PT ;  /* 0x000001b042ff7812 */ /* 0x000fe2000780c0ff */
[----:B------:R-:W-:Y:S01]  /*5750*/  USHF.L.U32 UR42, UR5, 0x6, URZ ;  /* 0x00000006052a7899 */ /* 0x000fe200080006ff */
[----:B------:R-:W-:Y:S01]  /*5760*/  @!P1 SEL R4, R31, R0, !P2 ;  /* 0x000000001f049207 */ /* 0x000fe20005000000 */
[----:B------:R-:W-:Y:S01]  /*5770*/  UIMAD UR41, UR4, 0x60, URZ ;  /* 0x00000060042978a4 */ /* 0x000fe2000f8e02ff */
[----:B------:R-:W-:Y:S03]  /*5780*/  @P4 SHF.R.U32.HI R67, RZ, 0x10, R17 ;  /* 0x00000010ff434819 */ /* 0x000fe60000011611 */
[----:B------:R-:W-:Y:S02]  /*5790*/  @!P1 IMAD.IADD R0, R3, 0x1, -R4 ;  /* 0x0000000103009824 */ /* 0x000fe400078e0a04 */
[----:B------:R-:W-:Y:S02]  /*57a0*/  @!P1 IMAD.IADD R3, R4, 0x1, -R3 ;  /* 0x0000000104039824 */ /* 0x000fe400078e0a03 */
[----:B------:R-:W-:Y:S02]  /*57b0*/  @!P1 IMAD R31, R0, R10, R31 ;  /* 0x0000000a001f9224 */ /* 0x000fe400078e021f */
[----:B------:R-:W-:Y:S01]  /*57c0*/  @!P1 IMAD R29, R3, R12, R29 ;  /* 0x0000000c031d9224 */ /* 0x000fe200078e021d */
[----:B------:R-:W-:Y:S06]  /*57d0*/  @!P0 BRA `(.L_x_82) ;  /* 0x00000000007c8947 */ /* 0x000fec0003800000 */
[----:B------:R-:W1:Y:S01]  /*57e0*/  LDCU.64 UR8, c[0x4][0x80] ;  /* 0x01001000ff0877ac */ /* 0x000e620008000a00 */
[----:B------:R-:W-:Y:S01]  /*57f0*/  MOV R16, 0x0 ;  /* 0x0000000000107802 */ /* 0x000fe20000000f00 */
[----:B------:R-:W-:Y:S02]  /*5800*/  HFMA2 R12, -RZ, RZ, 0, 5.9604644775390625e-08 ;  /* 0x00000001ff0c7431 */ /* 0x000fe400000001ff */
[----:B------:R-:W-:Y:S01]  /*5810*/  IMAD.MOV.U32 R8, RZ, RZ, 0x70 ;  /* 0x00000070ff087424 */ /* 0x000fe200078e00ff */
[----:B------:R2:W3:Y:S01]  /*5820*/  LDC.64 R14, c[0x4][R16] ;  /* 0x01000000100e7b82 */ /* 0x0004e20000000a00 */
[----:B------:R-:W4:Y:S01]  /*5830*/  LDCU.64 UR6, c[0x4][0x88] ;  /* 0x01001100ff0677ac */ /* 0x000f220008000a00 */
[----:B------:R-:W-:Y:S01]  /*5840*/  IMAD.MOV.U32 R13, RZ, RZ, RZ ;  /* 0x000000ffff0d7224 */ /* 0x000fe200078e00ff */
[----:B------:R-:W2:Y:S01]  /*5850*/  LDCU.64 UR4, c[0x4][0x8] ;  /* 0x01000100ff0477ac */ /* 0x000ea20008000a00 */
[----:B-1----:R-:W-:Y:S01]  /*5860*/  MOV R5, UR9 ;  /* 0x0000000900057c02 */ /* 0x002fe20008000f00 */
[----:B------:R-:W-:Y:S01]  /*5870*/  IMAD.U32 R4, RZ, RZ, UR8 ;  /* 0x00000008ff047e24 */ /* 0x000fe2000f8e00ff */
[----:B----4-:R-:W-:Y:S01]  /*5880*/  MOV R7, UR7 ;  /* 0x0000000700077c02 */ /* 0x010fe20008000f00 */
[----:B------:R-:W-:Y:S01]  /*5890*/  IMAD.U32 R6, RZ, RZ, UR6 ;  /* 0x00000006ff067e24 */ /* 0x000fe2000f8e00ff */
[----:B--2---:R-:W-:Y:S01]  /*58a0*/  MOV R11, UR5 ;  /* 0x00000005000b7c02 */ /* 0x004fe20008000f00 */
[----:B------:R-:W-:Y:S02]  /*58b0*/  IMAD.U32 R10, RZ, RZ, UR4 ;  /* 0x00000004ff0a7e24 */ /* 0x000fe4000f8e00ff */
[----:B------:R-:W-:Y:S07]  /*58c0*/  LEPC R20, `(.L_x_83) ;  /* 0x000000001014794e */ /* 0x000fee0000000000 */
[----:B---3-5:R-:W-:Y:S05]  /*58d0*/  CALL.ABS.NOINC R14 ;  /* 0x000000000e007343 */ /* 0x028fea0003c00000 */
.L_x_83:
[----:B------:R-:W1:Y:S01]  /*58e0*/  LDCU.64 UR8, c[0x4][0x80] ;  /* 0x01001000ff0877ac */ /* 0x000e620008000a00 */
[----:B------:R-:W2:Y:S01]  /*58f0*/  LDC.64 R16, c[0x4][R16] ;  /* 0x0100000010107b82 */ /* 0x000ea20000000a00 */
[----:B------:R-:W-:Y:S02]  /*5900*/  HFMA2 R12, -RZ, RZ, 0, 5.9604644775390625e-08 ;  /* 0x00000001ff0c7431 */ /* 0x000fe400000001ff */
[----:B------:R-:W-:Y:S02]  /*5910*/  IMAD.MOV.U32 R8, RZ, RZ, 0x70 ;  /* 0x00000070ff087424 */ /* 0x000fe400078e00ff */
[----:B------:R-:W-:Y:S01]  /*5920*/  IMAD.MOV.U32 R13, RZ, RZ, RZ ;  /* 0x000000ffff0d7224 */ /* 0x000fe200078e00ff */
[----:B------:R-:W3:Y:S01]  /*5930*/  LDCU.64 UR6, c[0x4][0x88] ;  /* 0x01001100ff0677ac */ /* 0x000ee20008000a00 */
[----:B------:R-:W4:Y:S01]  /*5940*/  LDCU.64 UR4, c[0x4][0x8] ;  /* 0x01000100ff0477ac */ /* 0x000f220008000a00 */
[----:B-1----:R-:W-:Y:S02]  /*5950*/  MOV R4, UR8 ;  /* 0x0000000800047c02 */ /* 0x002fe40008000f00 */
[----:B------:R-:W-:Y:S02]  /*5960*/  MOV R5, UR9 ;  /* 0x0000000900057c02 */ /* 0x000fe40008000f00 */
[----:B---3--:R-:W-:Y:S01]  /*5970*/  MOV R7, UR7 ;  /* 0x0000000700077c02 */ /* 0x008fe20008000f00 */
[----:B------:R-:W-:Y:S01]  /*5980*/  IMAD.U32 R6, RZ, RZ, UR6 ;  /* 0x00000006ff067e24 */ /* 0x000fe2000f8e00ff */
[----:B----4-:R-:W-:Y:S01]  /*5990*/  MOV R11, UR5 ;  /* 0x00000005000b7c02 */ /* 0x010fe20008000f00 */
[----:B------:R-:W-:Y:S02]  /*59a0*/  IMAD.U32 R10, RZ, RZ, UR4 ;  /* 0x00000004ff0a7e24 */ /* 0x000fe4000f8e00ff */
[----:B------:R-:W-:Y:S07]  /*59b0*/  LEPC R20, `(.L_x_82) ;  /* 0x000000001014794e */ /* 0x000fee0000000000 */
[----:B--2---:R-:W-:Y:S05]  /*59c0*/  CALL.ABS.NOINC R16 ;  /* 0x0000000010007343 */ /* 0x004fea0003c00000 */
.L_x_82:
[----:B------:R-:W-:Y:S05]  /*59d0*/  BSYNC.RECONVERGENT B6 ;  /* 0x0000000000067941 */ /* 0x000fea0003800200 */
.L_x_81:
[----:B------:R-:W-:Y:S01]  /*59e0*/  ISETP.NE.U32.AND P4, PT, R54, RZ, PT ;  /* 0x000000ff3600720c */ /* 0x000fe20003f85070 */
[----:B------:R-:W-:Y:S01]  /*59f0*/  UISETP.NE.AND UP2, UPT, UR48, URZ, UPT ;  /* 0x000000ff3000728c */ /* 0x000fe2000bf45270 */
[----:B------:R-:W-:Y:S01]  /*5a00*/  ISETP.NE.U32.AND P2, PT, RZ, UR44, PT ;  /* 0x0000002cff007c0c */ /* 0x000fe2000bf45070 */
[----:B------:R-:W-:Y:S01]  /*5a10*/  UISETP.NE.U32.AND UP1, UPT, UR46, URZ, UPT ;  /* 0x000000ff2e00728c */ /* 0x000fe2000bf25070 */
[----:B------:R-:W-:Y:S01]  /*5a20*/  ISETP.NE.AND.EX P4, PT, R55, RZ, PT, P4 ;  /* 0x000000ff3700720c */ /* 0x000fe20003f85340 */
[----:B------:R-:W-:Y:S01]  /*5a30*/  UPLOP3.LUT UP0, UPT, UPT, UPT, UPT, 0x40, 0x4 ;  /* 0x000000000004789c */ /* 0x000fe20003f0e870 */
[----:B------:R-:W-:Y:S01]  /*5a40*/  ISETP.NE.AND.EX P2, PT, RZ, UR45, PT, P2 ;  /* 0x0000002dff007c0c */ /* 0x000fe2000bf45320 */
[----:B------:R-:W-:Y:S01]  /*5a50*/  UISETP.NE.AND.EX UP1, UPT, UR47, URZ, UPT, UP1 ;  /* 0x000000ff2f00728c */ /* 0x000fe2000bf25310 */
[----:B------:R-:W-:Y:S04]  /*5a60*/  PLOP3.LUT P1, PT, PT, PT, UP2, 0x80, 0x8 ;  /* 0x000000000008781c */ /* 0x000fe80003f2f028 */
[----:B------:R-:W-:Y:S06]  /*5a70*/  @UP2 UPLOP3.LUT UP0, UPT, UPT, UPT, UP1, 0x80, 0x8 ;  /* 0x000000000008289c */ /* 0x000fec0003f0f010 */
[----:B------:R-:W-:Y:S01]  /*5a80*/  PLOP3.LUT P0, PT, PT, PT, UP0, 0x80, 0x8 ;  /* 0x000000000008781c */ /* 0x000fe20003f0f008 */
[----:B------:R-:W-:Y:S01]  /*5a90*/  @!UPT UIADD3 URZ, UPT, UPT, URZ, URZ, URZ ;  /* 0x000000fffffff290 */ /* 0x000fe2000fffe0ff */
[----:B------:R-:W-:Y:S11]  /*5aa0*/  BRA.U !UP1, `(.L_x_84) ;  /* 0x0000000109387547 */ /* 0x000ff6000b800000 */
[----:B------:R-:W-:Y:S01]  /*5ab0*/  UISETP.NE.U32.AND UP0, UPT, UR44, URZ, UPT ;  /* 0x000000ff2c00728c */ /* 0x000fe2000bf05070 */
[----:B------:R-:W-:Y:S02]  /*5ac0*/  HFMA2 R0, -RZ, RZ, 0, 5.9604644775390625e-08 ;  /* 0x00000001ff007431 */ /* 0x000fe400000001ff */
[----:B------:R-:W-:Y:S01]  /*5ad0*/  IMAD.MOV.U32 R59, RZ, RZ, 0x1 ;  /* 0x00000001ff3b7424 */ /* 0x000fe200078e00ff */
[----:B------:R-:W-:Y:S06]  /*5ae0*/  UISETP.NE.AND.EX UP0, UPT, UR45, URZ, UPT, UP0 ;  /* 0x000000ff2d00728c */ /* 0x000fec000bf05300 */
[----:B------:R-:W-:Y:S05]  /*5af0*/  PLOP3.LUT P3, PT, PT, PT, UP0, 0x80, 0x8 ;  /* 0x000000000008781c */ /* 0x000fea0003f6f008 */
[----:B------:R-:W1:Y:S01]  /*5b00*/  @UP0 LDCU.64 UR4, c[0x0][0x888] ;  /* 0x00011100ff0407ac */ /* 0x000e620008000a00 */
[----:B------:R-:W-:Y:S07]  /*5b10*/  @UP0 UIMAD UR6, UR60, UR46, URZ ;  /* 0x0000002e3c0602a4 */ /* 0x000fee000f8e02ff */
[----:B------:R-:W-:Y:S01]  /*5b20*/  @!P3 PRMT R59, R0, 0x7610, R59 ;  /* 0x00007610003bb816 */ /* 0x000fe2000000003b */
[----:B-1----:R-:W-:Y:S06]  /*5b30*/  @UP0 UIMAD.WIDE UR4, UR6, 0x4, UR4 ;  /* 0x00000004060408a5 */ /* 0x002fec000f8e0204 */
[----:B------:R-:W-:Y:S01]  /*5b40*/  IMAD.U32 R4, RZ, RZ, UR4 ;  /* 0x00000004ff047e24 */ /* 0x000fe2000f8e00ff */
[----:B------:R-:W-:Y:S04]  /*5b50*/  MOV R5, UR5 ;  /* 0x0000000500057c02 */ /* 0x000fe80008000f00 */
[----:B------:R-:W1:Y:S01]  /*5b60*/  @!UP0 LDCU UR4, c[0x0][0x880] ;  /* 0x00011000ff0487ac */ /* 0x000e620008000800 */
[----:B-----5:R2:W5:Y:S02]  /*5b70*/  @P3 LDG.E R35, desc[UR52][R4.64] ;  /* 0x0000003404233981 */ /* 0x020564000c1e1900 */
[----:B-12---:R-:W-:Y:S02]  /*5b80*/  @!P3 IMAD.U32 R35, RZ, RZ, UR4 ;  /* 0x00000004ff23be24 */ /* 0x006fe4000f8e00ff */
.L_x_84:
[----:B------:R-:W-:Y:S05]  /*5b90*/  @!P4 BRA `(.L_x_85) ;  /* 0x000000000020c947 */ /* 0x000fea0003800000 */
[----:B------:R-:W-:Y:S04]  /*5ba0*/  ISETP.NE.U32.AND P3, PT, R52, RZ, PT ;  /* 0x000000ff3400720c */ /* 0x000fe80003f65070 */
[----:B------:R-:W-:Y:S11]  /*5bb0*/  ISETP.NE.AND.EX P3, PT, R53, RZ, PT, P3 ;  /* 0x000000ff3500720c */ /* 0x000ff60003f65330 */
[----:B------:R-:W-:Y:S02]  /*5bc0*/  @!UPT UIADD3 URZ, UPT, UPT, URZ, URZ, URZ ;  /* 0x000000fffffff290 */ /* 0x000fe4000fffe0ff */
[----:B------:R-:W1:Y:S01]  /*5bd0*/  @P3 LDC.64 R4, c[0x0][0x8a8] ;  /* 0x00022a00ff043b82 */ /* 0x000e620000000a00 */
[----:B------:R-:W-:Y:S04]  /*5be0*/  @P3 IMAD R0, R54, UR60, RZ ;  /* 0x0000003c36003c24 */ /* 0x000fe8000f8e02ff */
[----:B-1----:R-:W-:Y:S05]  /*5bf0*/  @P3 IMAD.WIDE R4, R0, 0x4, R4 ;  /* 0x0000000400043825 */ /* 0x002fea00078e0204 */
[----:B-----5:R1:W5:Y:S02]  /*5c00*/  @P3 LDG.E R32, desc[UR52][R4.64] ;  /* 0x0000003404203981 */ /* 0x020364000c1e1900 */
[----:B-1----:R-:W2:Y:S02]  /*5c10*/  @!P3 LDC R32, c[0x0][0x8a0] ;  /* 0x00022800ff20bb82 */ /* 0x002ea40000000800 */
.L_x_85:
[----:B-----5:R-:W-:Y:S01]  /*5c20*/  FSETP.NEU.AND P3, PT, R35, RZ, PT ;  /* 0x000000ff2300720b */ /* 0x020fe20003f6d000 */
[----:B------:R-:W-:Y:S01]  /*5c30*/  IMAD.SHL.U32 R39, R64, 0x2, RZ ;  /* 0x0000000240277824 */ /* 0x000fe200078e00ff */
[----:B------:R-:W-:Y:S01]  /*5c40*/  SEL R6, RZ, 0xffffffff, P2 ;  /* 0xffffffffff067807 */ /* 0x000fe20001000000 */
[----:B------:R-:W-:Y:S01]  /*5c50*/  BSSY B1, `(.L_x_86) ;  /* 0x0000035000017945 */ /* 0x000fe20003800000 */
[----:B------:R-:W-:Y:S01]  /*5c60*/  @P1 LOP3.LUT P2, RZ, R59, 0xff, RZ, 0xc0, !PT ;  /* 0x000000ff3bff1812 */ /* 0x000fe2000784c0ff */
[----:B------:R-:W-:Y:S01]  /*5c70*/  VIADD R78, R39, UR36 ;  /* 0x00000024274e7c36 */ /* 0x000fe20008000000 */
[----:B------:R-:W-:Y:S01]  /*5c80*/  @P1 SEL R5, RZ, 0xffffffff, P3 ;  /* 0xffffffffff051807 */ /* 0x000fe20001800000 */
[----:B------:R-:W-:Y:S01]  /*5c90*/  IMAD.MOV.U32 R84, RZ, RZ, 0x1 ;  /* 0x00000001ff547424 */ /* 0x000fe200078e00ff */
[----:B------:R-:W-:Y:S01]  /*5ca0*/  LOP3.LUT R70, R70, 0x1, RZ, 0x3c, !PT ;  /* 0x0000000146467812 */ /* 0x000fe200078e3cff */
[----:B------:R-:W-:Y:S01]  /*5cb0*/  IMAD.MOV.U32 R38, RZ, RZ, RZ ;  /* 0x000000ffff267224 */ /* 0x000fe200078e00ff */
[----:B------:R-:W-:Y:S02]  /*5cc0*/  @P0 SEL R5, R6, R5, !P2 ;  /* 0x0000000506050207 */ /* 0x000fe40005000000 */
[----:B------:R-:W-:Y:S02]  /*5cd0*/  CS2R R50, SRZ ;  /* 0x0000000000327805 */ /* 0x000fe4000001ff00 */
[C---:B------:R-:W-:Y:S02]  /*5ce0*/  LEA R79, R30.reuse, UR36, 0x3 ;  /* 0x000000241e4f7c11 */ /* 0x040fe4000f8e18ff */
[----:B------:R-:W-:Y:S02]  /*5cf0*/  CS2R R48, SRZ ;  /* 0x0000000000307805 */ /* 0x000fe4000001ff00 */
[----:B------:R-:W-:Y:S02]  /*5d00*/  @P1 LOP3.LUT R5, R5, 0x1, RZ, 0xc0, !PT ;  /* 0x0000000105051812 */ /* 0x000fe400078ec0ff */
[----:B------:R-:W-:Y:S02]  /*5d10*/  CS2R R42, SRZ ;  /* 0x00000000002a7805 */ /* 0x000fe4000001ff00 */
[----:B------:R-:W-:Y:S02]  /*5d20*/  SHF.L.U32 R4, R69, 0x1f, RZ ;  /* 0x0000001f45047819 */ /* 0x000fe400000006ff */
[----:B------:R-:W-:Y:S02]  /*5d30*/  CS2R R40, SRZ ;  /* 0x0000000000287805 */ /* 0x000fe4000001ff00 */
[----:B------:R-:W-:Y:S01]  /*5d40*/  ISETP.NE.U32.OR P5, PT, R5, 0x1, !P1 ;  /* 0x000000010500780c */ /* 0x000fe20004fa5470 */
[----:B------:R-:W-:Y:S01]  /*5d50*/  IMAD.IADD R77, R71, 0x1, R78 ;  /* 0x00000001474d7824 */ /* 0x000fe200078e024e */
[----:B------:R-:W-:Y:S02]  /*5d60*/  PLOP3.LUT P2, PT, PT, PT, UP1, 0x80, 0x8 ;  /* 0x000000000008781c */ /* 0x000fe40003f4f018 */
[----:B------:R-:W-:Y:S02]  /*5d70*/  LOP3.LUT P4, R74, R59, 0xff, RZ, 0xc0, !PT ;  /* 0x000000ff3b4a7812 */ /* 0x000fe4000788c0ff */
[----:B------:R-:W-:Y:S02]  /*5d80*/  SEL R5, RZ, 0xffffffff, P3 ;  /* 0xffffffffff057807 */ /* 0x000fe40001800000 */
[----:B------:R-:W-:Y:S02]  /*5d90*/  LEA.HI R33, R30, R30, RZ, 0x1 ;  /* 0x0000001e1e217211 */ /* 0x000fe400078f08ff */
[----:B------:R-:W-:Y:S02]  /*5da0*/  P2R R76, PR, RZ, 0x20 ;  /* 0x00000020ff4c7803 */ /* 0x000fe40000000000 */
[----:B------:R-:W-:Y:S02]  /*5db0*/  SHF.R.U32.HI R3, RZ, 0x1, R33 ;  /* 0x00000001ff037819 */ /* 0x000fe40000011621 */
[----:B------:R-:W-:Y:S02]  /*5dc0*/  @P5 SHF.L.U32 R7, R70, 0x1f, RZ ;  /* 0x0000001f46075819 */ /* 0x000fe400000006ff */
[----:B------:R-:W-:Y:S01]  /*5dd0*/  @P2 SEL R5, R6, R5, !P4 ;  /* 0x0000000506052207 */ /* 0x000fe20006000000 */
[----:B------:R-:W-:Y:S01]  /*5de0*/  IMAD R0, R3, 0x60, R2 ;  /* 0x0000006003007824 */ /* 0x000fe200078e0202 */
[----:B------:R-:W1:Y:S01]  /*5df0*/  @P5 SYNCS.PHASECHK.TRANS64.TRYWAIT P1, [UR36+0x20], R7 ;  /* 0x00002007ff0055a7 */ /* 0x000e620008021124 */
[----:B------:R-:W-:Y:S02]  /*5e00*/  LOP3.LUT R33, R33, 0xffe, RZ, 0xc0, !PT ;  /* 0x00000ffe21217812 */ /* 0x000fe400078ec0ff */
[----:B------:R-:W-:Y:S03]  /*5e10*/  LOP3.LUT R5, R5, 0x1, RZ, 0xc0, !PT ;  /* 0x0000000105057812 */ /* 0x000fe600078ec0ff */
[----:B------:R-:W-:Y:S01]  /*5e20*/  IMAD.IADD R33, R30, 0x1, -R33 ;  /* 0x000000011e217824 */ /* 0x000fe200078e0a21 */
[----:B------:R-:W-:Y:S03]  /*5e30*/  ISETP.NE.U32.AND P2, PT, R5, 0x1, PT ;  /* 0x000000010500780c */ /* 0x000fe60003f45070 */
[----:B------:R-:W-:Y:S01]  /*5e40*/  IMAD R33, R33, 0x100000, R0 ;  /* 0x0010000021217824 */ /* 0x000fe200078e0200 */
[----:B------:R-:W-:Y:S01]  /*5e50*/  P2R R85, PR, RZ, 0x4 ;  /* 0x00000004ff557803 */ /* 0x000fe20000000000 */
[----:B------:R3:W4:Y:S01]  /*5e60*/  SYNCS.PHASECHK.TRANS64.TRYWAIT P0, [R79+URZ+0x80], R4 ;  /* 0x000080044f0075a7 */ /* 0x00072200080011ff */
[----:B-1----:R-:W-:Y:S01]  /*5e70*/  @P5 SEL R84, RZ, 0x1, !P1 ;  /* 0x00000001ff545807 */ /* 0x002fe20004800000 */
[----:B---3--:R-:W-:Y:S06]  /*5e80*/  @!P5 BRA `(.L_x_87) ;  /* 0x000000000044d947 */ /* 0x008fec0003800000 */
[----:B------:R-:W-:Y:S01]  /*5e90*/  IMAD.MOV.U32 R50, RZ, RZ, RZ ;  /* 0x000000ffff327224 */ /* 0x000fe200078e00ff */
[----:B------:R-:W-:Y:S01]  /*5ea0*/  ISETP.NE.AND P1, PT, R84, RZ, PT ;  /* 0x000000ff5400720c */ /* 0x000fe20003f25270 */
[----:B------:R-:W-:Y:S01]  /*5eb0*/  BSSY B0, `(.L_x_88) ;  /* 0x0000008000007945 */ /* 0x000fe20003800000 */
[----:B------:R-:W-:Y:S02]  /*5ec0*/  CS2R R42, SRZ ;  /* 0x00000000002a7805 */ /* 0x000fe4000001ff00 */
[----:B------:R-:W-:Y:S02]  /*5ed0*/  CS2R R40, SRZ ;  /* 0x0000000000287805 */ /* 0x000fe4000001ff00 */
[----:B------:R-:W-:Y:S07]  /*5ee0*/  CS2R R48, SRZ ;  /* 0x0000000000307805 */ /* 0x000fee000001ff00 */
[----:B------:R-:W-:Y:S05]  /*5ef0*/  @P1 BRA `(.L_x_89) ;  /* 0x00000000000c1947 */ /* 0x000fea0003800000 */
[----:B------:R-:W-:Y:S04]  /*5f00*/  SHF.L.U32 R3, R70, 0x1f, RZ ;  /* 0x0000001f46037819 */ /* 0x000fe800000006ff */
[----:B------:R-:W1:Y:S02]  /*5f10*/  SYNCS.PHASECHK.TRANS64.TRYWAIT P1, [UR36+0x20], R3 ;  /* 0x00002003ff0075a7 */ /* 0x000e640008021124 */
[----:B-1----:R-:W-:Y:S05]  /*5f20*/  @!P1 BRA `(.L_x_90) ;  /* 0x00000024002c9947 */ /* 0x002fea0003800000 */
.L_x_89:
[----:B------:R-:W-:Y:S05]  /*5f30*/  BSYNC B0 ;  /* 0x0000000000007941 */ /* 0x000fea0003800000 */
.L_x_88:
[----:B------:R-:W-:Y:S01]  /*5f40*/  ISETP.NE.AND P1, PT, R85, RZ, PT ;  /* 0x000000ff5500720c */ /* 0x000fe20003f25270 */
[----:B------:R-:W-:Y:S11]  /*5f50*/  HFMA2 R38, -RZ, RZ, 0, 5.9604644775390625e-08 ;  /* 0x00000001ff267431 */ /* 0x000ff600000001ff */
[----:B------:R-:W-:Y:S01]  /*5f60*/  @!UPT UIADD3 URZ, UPT, UPT, URZ, URZ, URZ ;  /* 0x000000fffffff290 */ /* 0x000fe2000fffe0ff */
[----:B------:R-:W-:Y:S05]  /*5f70*/  @P1 WARPSYNC.ALL ;  /* 0x0000000000001948 */ /* 0x000fea0003800000 */
[----:B------:R3:W1:Y:S04]  /*5f80*/  @P1 LDSM.16.M88.4 R40, [R39+UR36+0x200] ;  /* 0x000200242728183b */ /* 0x0006680008000200 */
[----:B------:R3:W1:Y:S02]  /*5f90*/  @P1 LDSM.16.M88.4 R48, [R77+0x200] ;  /* 0x000200004d30183b */ /* 0x0006640000000200 */
.L_x_87:
[----:B------:R-:W-:Y:S05]  /*5fa0*/  BSYNC B1 ;  /* 0x0000000000017941 */ /* 0x000fea0003800000 */
.L_x_86:
[----:B-1----:R-:W-:Y:S04]  /*5fb0*/  SHF.R.U32.HI R0, RZ, 0x15, R33 ;  /* 0x00000015ff007819 */ /* 0x002fe80000011621 */
[----:B------:R-:W-:Y:S01]  /*5fc0*/  LOP3.LUT P1, RZ, R0, 0x3, R65, 0x48, !PT ;  /* 0x0000000300ff7812 */ /* 0x000fe20007824841 */
[----:B------:R-:W-:Y:S01]  /*5fd0*/  @!UPT UIADD3 URZ, UPT, UPT, URZ, URZ, URZ ;  /* 0x000000fffffff290 */ /* 0x000fe2000fffe0ff */
[----:B----4-:R-:W-:Y:S11]  /*5fe0*/  @P0 BRA `(.L_x_91) ;  /* 0x0000000000080947 */ /* 0x010ff60003800000 */
[----:B------:R-:W1:Y:S02]  /*5ff0*/  SYNCS.PHASECHK.TRANS64.TRYWAIT P0, [R79+URZ+0x80], R4 ;  /* 0x000080044f0075a7 */ /* 0x000e6400080011ff */
[----:B-1----:R-:W-:Y:S05]  /*6000*/  @!P0 BRA `(.L_x_92) ;  /* 0x00000024000c8947 */ /* 0x002fea0003800000 */
.L_x_91:
[----:B------:R-:W-:Y:S05]  /*6010*/  @!P1 BRA `(.L_x_93) ;  /* 0x0000000000409947 */ /* 0x000fea0003800000 */
[----:B------:R-:W4:Y:S01]  /*6020*/  LDCU.64 UR8, c[0x4][0x70] ;  /* 0x01000e00ff0877ac */ /* 0x000f220008000a00 */
[----:B------:R-:W-:Y:S01]  /*6030*/  MOV R15, 0x0 ;  /* 0x00000000000f7802 */ /* 0x000fe20000000f00 */
[----:B------:R-:W-:Y:S02]  /*6040*/  HFMA2 R12, -RZ, RZ, 0, 5.9604644775390625e-08 ;  /* 0x00000001ff0c7431 */ /* 0x000fe400000001ff */
[----:B------:R-:W-:Y:S02]  /*6050*/  IMAD.MOV.U32 R8, RZ, RZ, 0x192 ;  /* 0x00000192ff087424 */ /* 0x000fe400078e00ff */
[----:B------:R-:W-:Y:S01]  /*6060*/  IMAD.MOV.U32 R13, RZ, RZ, RZ ;  /* 0x000000ffff0d7224 */ /* 0x000fe200078e00ff */
[----:B------:R-:W5:Y:S01]  /*6070*/  LDCU.64 UR6, c[0x4][0x78] ;  /* 0x01000f00ff0677ac */ /* 0x000f620008000a00 */
[----:B------:R-:W2:Y:S01]  /*6080*/  LDC.64 R14, c[0x4][R15] ;  /* 0x010000000f0e7b82 */ /* 0x000ea20000000a00 */
[----:B------:R-:W3:Y:S01]  /*6090*/  LDCU.64 UR4, c[0x4][0x10] ;  /* 0x01000200ff0477ac */ /* 0x000ee20008000a00 */
[----:B----4-:R-:W-:Y:S01]  /*60a0*/  MOV R5, UR9 ;  /* 0x0000000900057c02 */ /* 0x010fe20008000f00 */
[----:B-1----:R-:W-:Y:S01]  /*60b0*/  IMAD.U32 R4, RZ, RZ, UR8 ;  /* 0x00000008ff047e24 */ /* 0x002fe2000f8e00ff */
[----:B-----5:R-:W-:Y:S01]  /*60c0*/  MOV R7, UR7 ;  /* 0x0000000700077c02 */ /* 0x020fe20008000f00 */
[----:B------:R-:W-:Y:S01]  /*60d0*/  IMAD.U32 R6, RZ, RZ, UR6 ;  /* 0x00000006ff067e24 */ /* 0x000fe2000f8e00ff */
[----:B---3--:R-:W-:Y:S01]  /*60e0*/  MOV R11, UR5 ;  /* 0x00000005000b7c02 */ /* 0x008fe20008000f00 */
[----:B------:R-:W-:Y:S02]  /*60f0*/  IMAD.U32 R10, RZ, RZ, UR4 ;  /* 0x00000004ff0a7e24 */ /* 0x000fe4000f8e00ff */
[----:B------:R-:W-:Y:S07]  /*6100*/  LEPC R20, `(.L_x_93) ;  /* 0x000000001014794e */ /* 0x000fee0000000000 */
[----:B--2---:R-:W-:Y:S05]  /*6110*/  CALL.ABS.NOINC R14 ;  /* 0x000000000e007343 */ /* 0x004fea0003c00000 */
.L_x_93:
[C---:B------:R-:W-:Y:S01]  /*6120*/  SHF.L.U32 R20, R40.reuse, 0x10, RZ ;  /* 0x0000001028147819 */ /* 0x040fe200000006ff */
[----:B------:R-:W-:Y:S05]  /*6130*/  WARPSYNC.ALL ;  /* 0x0000000000007948 */ /* 0x000fea0003800000 */
[----:B------:R-:W-:Y:S01]  /*6140*/  R2UR UR4, R33 ;  /* 0x00000000210472ca */ /* 0x000fe200000e0000 */
[----:B------:R-:W-:Y:S01]  /*6150*/  BSSY.RECONVERGENT B0, `(.L_x_94) ;  /* 0x000004e000007945 */ /* 0x000fe20003800200 */
[----:B------:R-:W-:Y:S02]  /*6160*/  LOP3.LUT R34, R40, 0xffff0000, RZ, 0xc0, !PT ;  /* 0xffff000028227812 */ /* 0x000fe400078ec0ff */
[----:B------:R-:W-:Y:S02]  /*6170*/  LOP3.LUT R36, R41, 0xffff0000, RZ, 0xc0, !PT ;  /* 0xffff000029247812 */ /* 0x000fe400078ec0ff */
[----:B------:R-:W-:Y:S02]  /*6180*/  SHF.L.U32 R21, R42, 0x10, RZ ;  /* 0x000000102a157819 */ /* 0x000fe400000006ff */
[----:B------:R-:W-:Y:S02]  /*6190*/  SHF.L.U32 R37, R43, 0x10, RZ ;  /* 0x000000102b257819 */ /* 0x000fe400000006ff */
[----:B------:R-:W-:Y:S03]  /*61a0*/  ISETP.NE.AND P0, PT, R72, RZ, PT ;  /* 0x000000ff4800720c */ /* 0x000fe60003f05270 */
[----:B-1----:R-:W2:Y:S02]  /*61b0*/  LDTM.16dp256bit.x4 R4, tmem[UR4] ;  /* 0x00000004000479ee */ /* 0x002ea40008120000 */
[C---:B--2---:R-:W-:Y:S01]  /*61c0*/  FMUL R0, R32.reuse, R4 ;  /* 0x0000000420007220 */ /* 0x044fe20000400000 */
[C---:B------:R-:W-:Y:S01]  /*61d0*/  FMUL R3, R32.reuse, R5 ;  /* 0x0000000520037220 */ /* 0x040fe20000400000 */
[C---:B------:R-:W-:Y:S01]  /*61e0*/  FMUL R6, R32.reuse, R6 ;  /* 0x0000000620067220 */ /* 0x040fe20000400000 */
[C---:B------:R-:W-:Y:S01]  /*61f0*/  FMUL R7, R32.reuse, R7 ;  /* 0x0000000720077220 */ /* 0x040fe20000400000 */
[----:B------:R-:W-:Y:S01]  /*6200*/  FFMA R0, R35, R20, R0 ;  /* 0x0000001423007223 */ /* 0x000fe20000000000 */
[----:B------:R-:W-:Y:S01]  /*6210*/  SHF.L.U32 R20, R41, 0x10, RZ ;  /* 0x0000001029147819 */ /* 0x000fe200000006ff */
[----:B------:R-:W-:Y:S01]  /*6220*/  FFMA R3, R35, R34, R3 ;  /* 0x0000002223037223 */ /* 0x000fe20000000003 */
[----:B------:R-:W-:Y:S01]  /*6230*/  LOP3.LUT R34, R43, 0xffff0000, RZ, 0xc0, !PT ;  /* 0xffff00002b227812 */ /* 0x000fe200078ec0ff */
[C---:B------:R-:W-:Y:S01]  /*6240*/  FMUL R4, R32.reuse, R8 ;  /* 0x0000000820047220 */ /* 0x040fe20000400000 */
[----:B------:R-:W-:Y:S01]  /*6250*/  FMUL R5, R32, R9 ;  /* 0x0000000920057220 */ /* 0x000fe20000400000 */
[----:B------:R-:W-:Y:S01]  /*6260*/  FFMA R6, R35, R20, R6 ;  /* 0x0000001423067223 */ /* 0x000fe20000000006 */
[----:B------:R-:W-:Y:S01]  /*6270*/  LOP3.LUT R20, R42, 0xffff0000, RZ, 0xc0, !PT ;  /* 0xffff00002a147812 */ /* 0x000fe200078ec0ff */
[C---:B------:R-:W-:Y:S01]  /*6280*/  FMUL R10, R32.reuse, R10 ;  /* 0x0000000a200a7220 */ /* 0x040fe20000400000 */
[----:B------:R-:W-:Y:S01]  /*6290*/  F2FP.BF16.F32.PACK_AB R44, R3, R0 ;  /* 0x00000000032c723e */ /* 0x000fe200000010ff */
[----:B------:R-:W-:Y:S01]  /*62a0*/  FFMA R7, R35, R36, R7 ;  /* 0x0000002423077223 */ /* 0x000fe20000000007 */
[----:B------:R-:W-:Y:S01]  /*62b0*/  LOP3.LUT R36, R51, 0xffff0000, RZ, 0xc0, !PT ;  /* 0xffff000033247812 */ /* 0x000fe200078ec0ff */
[----:B------:R-:W-:Y:S01]  /*62c0*/  FMUL R11, R32, R11 ;  /* 0x0000000b200b7220 */ /* 0x000fe20000400000 */
[----:B------:R-:W-:Y:S01]  /*62d0*/  FFMA R4, R35, R21, R4 ;  /* 0x0000001523047223 */ /* 0x000fe20000000004 */
[----:B------:R-:W-:Y:S01]  /*62e0*/  SHF.L.U32 R21, R49, 0x10, RZ ;  /* 0x0000001031157819 */ /* 0x000fe200000006ff */
[C---:B------:R-:W-:Y:S01]  /*62f0*/  FFMA R5, R35.reuse, R20, R5 ;  /* 0x0000001423057223 */ /* 0x040fe20000000005 */
[C---:B------:R-:W-:Y:S01]  /*6300*/  SHF.L.U32 R20, R48.reuse, 0x10, RZ ;  /* 0x0000001030147819 */ /* 0x040fe200000006ff */
[----:B------:R-:W-:Y:S01]  /*6310*/  FFMA R10, R35, R37, R10 ;  /* 0x00000025230a7223 */ /* 0x000fe2000000000a */
[----:B------:R-:W-:Y:S01]  /*6320*/  SHF.L.U32 R37, R51, 0x10, RZ ;  /* 0x0000001033257819 */ /* 0x000fe200000006ff */
[C---:B------:R-:W-:Y:S01]  /*6330*/  FFMA R11, R35.reuse, R34, R11 ;  /* 0x00000022230b7223 */ /* 0x040fe2000000000b */
[----:B------:R-:W-:Y:S01]  /*6340*/  LOP3.LUT R34, R48, 0xffff0000, RZ, 0xc0, !PT ;  /* 0xffff000030227812 */ /* 0x000fe200078ec0ff */
[C---:B------:R-:W-:Y:S01]  /*6350*/  FMUL R8, R32.reuse, R12 ;  /* 0x0000000c20087220 */ /* 0x040fe20000400000 */
[C---:B------:R-:W-:Y:S01]  /*6360*/  FMUL R9, R32.reuse, R13 ;  /* 0x0000000d20097220 */ /* 0x040fe20000400000 */
[C---:B------:R-:W-:Y:S01]  /*6370*/  FMUL R14, R32.reuse, R14 ;  /* 0x0000000e200e7220 */ /* 0x040fe20000400000 */
[C---:B------:R-:W-:Y:S01]  /*6380*/  FMUL R15, R32.reuse, R15 ;  /* 0x0000000f200f7220 */ /* 0x040fe20000400000 */
[C---:B------:R-:W-:Y:S01]  /*6390*/  FFMA R8, R35.reuse, R20, R8 ;  /* 0x0000001423087223 */ /* 0x040fe20000000008 */
[C---:B------:R-:W-:Y:S01]  /*63a0*/  FFMA R9, R35.reuse, R34, R9 ;  /* 0x0000002223097223 */ /* 0x040fe20000000009 */
[----:B------:R-:W-:Y:S01]  /*63b0*/  FFMA R14, R35, R21, R14 ;  /* 0x00000015230e7223 */ /* 0x000fe2000000000e */
[----:B------:R-:W-:Y:S01]  /*63c0*/  LOP3.LUT R20, R49, 0xffff0000, RZ, 0xc0, !PT ;  /* 0xffff000031147812 */ /* 0x000fe200078ec0ff */
[----:B------:R-:W-:Y:S01]  /*63d0*/  FMUL R12, R32, R16 ;  /* 0x00000010200c7220 */ /* 0x000fe20000400000 */
[----:B------:R-:W-:Y:S01]  /*63e0*/  SHF.L.U32 R21, R50, 0x10, RZ ;  /* 0x0000001032157819 */ /* 0x000fe200000006ff */
[----:B------:R-:W-:Y:S01]  /*63f0*/  FMUL R13, R32, R17 ;  /* 0x00000011200d7220 */ /* 0x000fe20000400000 */
[----:B------:R-:W-:Y:S01]  /*6400*/  LOP3.LUT R34, R50, 0xffff0000, RZ, 0xc0, !PT ;  /* 0xffff000032227812 */ /* 0x000fe200078ec0ff */
[C---:B------:R-:W-:Y:S01]  /*6410*/  FMUL R18, R32.reuse, R18 ;  /* 0x0000001220127220 */ /* 0x040fe20000400000 */
[C---:B------:R-:W-:Y:S01]  /*6420*/  FFMA R15, R35.reuse, R20, R15 ;  /* 0x00000014230f7223 */ /* 0x040fe2000000000f */
[----:B------:R-:W-:Y:S01]  /*6430*/  FMUL R19, R32, R19 ;  /* 0x0000001320137220 */ /* 0x000fe20000400000 */
[C---:B------:R-:W-:Y:S01]  /*6440*/  FFMA R12, R35.reuse, R21, R12 ;  /* 0x00000015230c7223 */ /* 0x040fe2000000000c */
[C---:B------:R-:W-:Y:S01]  /*6450*/  FFMA R13, R35.reuse, R34, R13 ;  /* 0x00000022230d7223 */ /* 0x040fe2000000000d */
[C---:B------:R-:W-:Y:S01]  /*6460*/  FFMA R18, R35.reuse, R37, R18 ;  /* 0x0000002523127223 */ /* 0x040fe20000000012 */
[----:B------:R-:W-:Y:S01]  /*6470*/  FFMA R19, R35, R36, R19 ;  /* 0x0000002423137223 */ /* 0x000fe20000000013 */
[----:B------:R-:W-:Y:S02]  /*6480*/  F2FP.BF16.F32.PACK_AB R45, R7, R6 ;  /* 0x00000006072d723e */ /* 0x000fe400000010ff */
[----:B------:R-:W-:Y:S02]  /*6490*/  F2FP.BF16.F32.PACK_AB R46, R5, R4 ;  /* 0x00000004052e723e */ /* 0x000fe400000010ff */
[----:B------:R-:W-:Y:S02]  /*64a0*/  F2FP.BF16.F32.PACK_AB R47, R11, R10 ;  /* 0x0000000a0b2f723e */ /* 0x000fe400000010ff */
[----:B------:R-:W-:Y:S02]  /*64b0*/  F2FP.BF16.F32.PACK_AB R80, R9, R8 ;  /* 0x000000080950723e */ /* 0x000fe400000010ff */
[----:B------:R-:W-:Y:S01]  /*64c0*/  F2FP.BF16.F32.PACK_AB R81, R15, R14 ;  /* 0x0000000e0f51723e */ /* 0x000fe200000010ff */
[----:B------:R1:W-:Y:S01]  /*64d0*/  STSM.16.M88.4 [R78+0x200], R44 ;  /* 0x0002002c4e007844 */ /* 0x0003e20000000200 */
[----:B------:R-:W-:Y:S02]  /*64e0*/  F2FP.BF16.F32.PACK_AB R82, R13, R12 ;  /* 0x0000000c0d52723e */ /* 0x000fe400000010ff */
[----:B------:R-:W-:Y:S05]  /*64f0*/  F2FP.BF16.F32.PACK_AB R83, R19, R18 ;  /* 0x000000121353723e */ /* 0x000fea00000010ff */
[----:B------:R1:W-:Y:S01]  /*6500*/  STSM.16.M88.4 [R77+0x200], R80 ;  /* 0x000200504d007844 */ /* 0x0003e20000000200 */
[----:B------:R-:W-:Y:S01]  /*6510*/  @!PT LDS RZ, [RZ] ;  /* 0x00000000fffff984 */ /* 0x000fe20000000800 */
[----:B------:R-:W-:Y:S01]  /*6520*/  @!PT LDS RZ, [RZ] ;  /* 0x00000000fffff984 */ /* 0x000fe20000000800 */
[----:B------:R-:W-:Y:S01]  /*6530*/  @!PT LDS RZ, [RZ] ;  /* 0x00000000fffff984 */ /* 0x000fe20000000800 */
[----:B------:R-:W-:Y:S01]  /*6540*/  @!PT LDS RZ, [RZ] ;  /* 0x00000000fffff984 */ /* 0x000fe20000000800 */
[----:B------:R2:W-:Y:S07]  /*6550*/  MEMBAR.ALL.CTA ;  /* 0x0000000000007992 */ /* 0x0005ee0000008000 */
[----:B--2---:R-:W2:Y:S02]  /*6560*/  FENCE.VIEW.ASYNC.S ;  /* 0x00000000000073c6 */ /* 0x004ea40000000000 */
[----:B--2---:R-:W-:Y:S06]  /*6570*/  BAR.SYNC.DEFER_BLOCKING 0x1, 0x80 ;  /* 0x0042000000007b1d */ /* 0x004fec0000010000 */
[----:B------:R-:W-:Y:S05]  /*6580*/  @P0 BRA `(.L_x_95) ;  /* 0x0000000000280947 */ /* 0x000fea0003800000 */
[----:B------:R-:W-:Y:S01]  /*6590*/  UIADD3 UR4, UPT, UPT, UR36, 0x200, URZ ;  /* 0x0000020024047890 */ /* 0x000fe2000fffe0ff */
[----:B------:R-:W-:Y:S05]  /*65a0*/  UMOV UR43, UR60 ;  /* 0x0000003c002b7c82 */ /* 0x000fea0008000000 */
[----:B------:R-:W-:Y:S01]  /*65b0*/  MOV R66, UR4 ;  /* 0x0000000400427c02 */ /* 0x000fe20008000f00 */
[----:B------:R-:W-:Y:S03]  /*65c0*/  UIADD3 UR4, UP0, UPT, UR50, 0x680, URZ ;  /* 0x0000068032047890 */ /* 0x000fe6000ff1e0ff */
[----:B------:R-:W-:Y:S01]  /*65d0*/  R2UR UR40, R66 ;  /* 0x00000000422872ca */ /* 0x000fe200000e0000 */
[----:B------:R-:W-:Y:S11]  /*65e0*/  UIADD3.X UR5, UPT, UPT, URZ, UR51, URZ, UP0, !UPT ;  /* 0x00000033ff057290 */ /* 0x000ff600087fe4ff */
[----:B------:R-:W-:Y:S01]  /*65f0*/  @!UPT UIADD3 URZ, UPT, UPT, URZ, URZ, URZ ;  /* 0x000000fffffff290 */ /* 0x000fe2000fffe0ff */
[----:B------:R2:W-:Y:S01]  /*6600*/  UTMASTG.3D [UR40], [UR4] ;  /* 0x00000028040073b5 */ /* 0x0005e20008010000 */
[----:B------:R0:W-:Y:S01]  /*6610*/  UTMACMDFLUSH ;  /* 0x00000000000079b7 */ /* 0x0001e20000000000 */
[----:B--2---:R-:W-:Y:S04]  /*6620*/  DEPBAR.LE SB0, 0x1 ;  /* 0x000080400000791a */ /* 0x004fe80000000000 */
.L_x_95:
[----:B------:R-:W-:Y:S05]  /*6630*/  BSYNC.RECONVERGENT B0 ;  /* 0x0000000000007941 */ /* 0x000fea0003800200 */
.L_x_94:
[----:B------:R-:W-:Y:S01]  /*6640*/  BAR.SYNC.DEFER_BLOCKING 0x1, 0x80 ;  /* 0x0042000000007b1d */ /* 0x000fe20000010000 */
[----:B------:R-:W-:Y:S01]  /*6650*/  ISETP.NE.AND P1, PT, R76, RZ, PT ;  /* 0x000000ff4c00720c */ /* 0x000fe20003f25270 */
[----:B------:R-:W-:Y:S01]  /*6660*/  UIADD3 UR4, UPT, UPT, UR39, -0x1, URZ ;  /* 0xffffffff27047890 */ /* 0x000fe2000fffe0ff */
[----:B------:R-:W-:Y:S03]  /*6670*/  LEA R3, R38, UR36, 0x3 ;  /* 0x0000002426037c11 */ /* 0x000fe6000f8e18ff */
[----:B------:R-:W-:Y:S08]  /*6680*/  UISETP.GT.U32.AND UP0, UPT, UR4, -0x3, UPT ;  /* 0xfffffffd0400788c */ /* 0x000ff0000bf04070 */
[----:B------:R-:W-:Y:S01]  /*6690*/  @P1 SHF.L.U32 R4, R70, 0x1f, RZ ;  /* 0x0000001f46041819 */ /* 0x000fe200000006ff */
[----:B------:R-:W-:Y:S06]  /*66a0*/  BRA.U UP0, `(.L_x_96) ;  /* 0x0000000100247547 */ /* 0x000fec000b800000 */
[----:B------:R-:W-:Y:S01]  /*66b0*/  IMAD.U32 R5, RZ, RZ, UR38 ;  /* 0x00000026ff057e24 */ /* 0x000fe2000f8e00ff */
[----:B------:R-:W-:Y:S01]  /*66c0*/  MOV R0, UR37 ;  /* 0x0000002500007c02 */ /* 0x000fe20008000f00 */
[----:B------:R-:W-:Y:S03]  /*66d0*/  UIADD3 UR4, UPT, UPT, UR38, 0x1, URZ ;  /* 0x0000000126047890 */ /* 0x000fe6000fffe0ff */
[----:B------:R-:W-:Y:S01]  /*66e0*/  @P1 LEA R5, R5, UR36, 0x3 ;  /* 0x0000002405051c11 */ /* 0x000fe2000f8e18ff */
[----:B------:R-:W-:Y:S04]  /*66f0*/  UISETP.NE.AND UP0, UPT, UR4, 0x3, UPT ;  /* 0x000000030400788c */ /* 0x000fe8000bf05270 */
[----:B------:R-:W-:Y:S01]  /*6700*/  @P1 VIADD R5, R5, 0x38 ;  /* 0x0000003805051836 */ /* 0x000fe20000000000 */
[----:B------:R-:W-:Y:S04]  /*6710*/  USEL UR38, UR4, URZ, UP0 ;  /* 0x000000ff04267287 */ /* 0x000fe80008000000 */
[----:B------:R-:W-:Y:S04]  /*6720*/  @P1 PRMT R0, R0, 0x654, R5 ;  /* 0x0000065400001816 */ /* 0x000fe80000000005 */
[----:B------:R2:W-:Y:S04]  /*6730*/  @P1 SYNCS.ARRIVE.TRANS64.RED.A1T0 RZ, [R0+URZ], RZ ;  /* 0x000000ff00ff19a7 */ /* 0x0005e800081004ff */
.L_x_96:
[----:B------:R-:W4:Y:S01]  /*6740*/  @P1 SYNCS.PHASECHK.TRANS64.TRYWAIT P0, [R3+URZ+0x20], R4 ;  /* 0x00002004030015a7 */ /* 0x000f2200080011ff */
[----:B------:R-:W-:Y:S01]  /*6750*/  BSSY B1, `(.L_x_97) ;  /* 0x0000013000017945 */ /* 0x000fe20003800000 */
[----:B----4-:R-:W-:Y:S03]  /*6760*/  @P1 SEL R84, RZ, 0x1, !P0 ;  /* 0x00000001ff541807 */ /* 0x010fe60004000000 */
[----:B------:R-:W-:Y:S05]  /*6770*/  @!P1 BRA `(.L_x_98) ;  /* 0x0000000000409947 */ /* 0x000fea0003800000 */
[----:B------:R-:W-:Y:S01]  /*6780*/  ISETP.NE.AND P1, PT, R85, RZ, PT ;  /* 0x000000ff5500720c */ /* 0x000fe20003f25270 */
[----:B------:R-:W-:Y:S01]  /*6790*/  BSSY B0, `(.L_x_99) ;  /* 0x0000009000007945 */ /* 0x000fe20003800000 */
[----:B------:R-:W-:Y:S11]  /*67a0*/  ISETP.NE.AND P0, PT, R84, RZ, PT ;  /* 0x000000ff5400720c */ /* 0x000ff60003f05270 */
[----:B------:R-:W-:Y:S05]  /*67b0*/  @P1 IMAD R5, R38, 0x1000, R39 ;  /* 0x0000100026051824 */ /* 0x000fea00078e0227 */
[----:B------:R-:W-:Y:S05]  /*67c0*/  @P1 IADD3 R4, PT, PT, R5, UR36, RZ ;  /* 0x0000002405041c10 */ /* 0x000fea000fffe0ff */
[----:B------:R-:W-:Y:S01]  /*67d0*/  @P1 IMAD.IADD R4, R71, 0x1, R4 ;  /* 0x0000000147041824 */ /* 0x000fe200078e0204 */
[----:B------:R-:W-:Y:S06]  /*67e0*/  @P0 BRA `(.L_x_100) ;  /* 0x00000000000c0947 */ /* 0x000fec0003800000 */
[----:B--2---:R-:W-:Y:S04]  /*67f0*/  SHF.L.U32 R0, R70, 0x1f, RZ ;  /* 0x0000001f46007819 */ /* 0x004fe800000006ff */
[----:B------:R-:W2:Y:S02]  /*6800*/  SYNCS.PHASECHK.TRANS64.TRYWAIT P0, [R3+URZ+0x20], R0 ;  /* 0x00002000030075a7 */ /* 0x000ea400080011ff */
[----:B--2---:R-:W-:Y:S05]  /*6810*/  @!P0 BRA `(.L_x_101) ;  /* 0x0000001c001c8947 */ /* 0x004fea0003800000 */
.L_x_100:
[----:B------:R-:W-:Y:S05]  /*6820*/  BSYNC B0 ;  /* 0x0000000000007941 */ /* 0x000fea0003800000 */
.L_x_99:
[----:B------:R-:W-:Y:S02]  /*6830*/  ISETP.NE.AND P0, PT, R85, RZ, PT ;  /* 0x000000ff5500720c */ /* 0x000fe40003f05270 */
[----:B------:R-:W-:Y:S11]  /*6840*/  IADD3 R38, PT, PT, R38, 0x1, RZ ;  /* 0x0000000126267810 */ /* 0x000ff60007ffe0ff */
[----:B------:R-:W-:Y:S05]  /*6850*/  @P0 WARPSYNC.ALL ;  /* 0x0000000000000948 */ /* 0x000fea0003800000 */
[----:B------:R4:W1:Y:S04]  /*6860*/  @P0 LDSM.16.M88.4 R40, [R5+UR36+0x200] ;  /* 0x000200240528083b */ /* 0x0008680008000200 */
[----:B------:R4:W1:Y:S02]  /*6870*/  @P0 LDSM.16.M88.4 R48, [R4+0x200] ;  /* 0x000200000430083b */ /* 0x0008640000000200 */
.L_x_98:
[----:B------:R-:W-:Y:S05]  /*6880*/  BSYNC B1 ;  /* 0x0000000000017941 */ /* 0x000fea0003800000 */
.L_x_97:
[----:B--2---:R-:W-:Y:S05]  /*6890*/  VIADD R0, R33, 0x20 ;  /* 0x0000002021007836 */ /* 0x004fea0000000000 */
[----:B------:R-:W-:Y:S04]  /*68a0*/  SHF.R.U32.HI R0, RZ, 0x15, R0 ;  /* 0x00000015ff007819 */ /* 0x000fe80000011600 */
[----:B------:R-:W-:Y:S11]  /*68b0*/  LOP3.LUT P0, RZ, R0, 0x3, R65, 0x48, !PT ;  /* 0x0000000300ff7812 */ /* 0x000ff60007804841 */
[----:B------:R-:W-:Y:S02]  /*68c0*/  @!UPT UIADD3 URZ, UPT, UPT, URZ, URZ, URZ ;  /* 0x000000fffffff290 */ /* 0x000fe4000fffe0ff */
[----:B------:R-:W-:Y:S05]  /*68d0*/  @!P0 BRA `(.L_x_102) ;  /* 0x0000000000408947 */ /* 0x000fea0003800000 */
[----:B------:R-:W4:Y:S01]  /*68e0*/  LDCU.64 UR8, c[0x4][0x70] ;  /* 0x01000e00ff0877ac */ /* 0x000f220008000a00 */
[----:B------:R-:W-:Y:S01]  /*68f0*/  MOV R15, 0x0 ;  /* 0x00000000000f7802 */ /* 0x000fe20000000f00 */
[----:B------:R-:W-:Y:S02]  /*6900*/  HFMA2 R12, -RZ, RZ, 0, 5.9604644775390625e-08 ;  /* 0x00000001ff0c7431 */ /* 0x000fe400000001ff */
[----:B------:R-:W-:Y:S02]  /*6910*/  IMAD.MOV.U32 R8, RZ, RZ, 0x192 ;  /* 0x00000192ff087424 */ /* 0x000fe400078e00ff */
[----:B------:R-:W-:Y:S01]  /*6920*/  IMAD.MOV.U32 R13, RZ, RZ, RZ ;  /* 0x000000ffff0d7224 */ /* 0x000fe200078e00ff */
[----:B------:R-:W2:Y:S01]  /*6930*/  LDCU.64 UR6, c[0x4][0x78] ;  /* 0x01000f00ff0677ac */ /* 0x000ea20008000a00 */
[----:B------:R-:W1:Y:S01]  /*6940*/  LDC.64 R14, c[0x4][R15] ;  /* 0x010000000f0e7b82 */ /* 0x000e620000000a00 */
[----:B------:R-:W5:Y:S01]  /*6950*/  LDCU.64 UR4, c[0x4][0x10] ;  /* 0x01000200ff0477ac */ /* 0x000f620008000a00 */
[----:B----4-:R-:W-:Y:S01]  /*6960*/  MOV R5, UR9 ;  /* 0x0000000900057c02 */ /* 0x010fe20008000f00 */
[----:B------:R-:W-:Y:S01]  /*6970*/  IMAD.U32 R4, RZ, RZ, UR8 ;  /* 0x00000008ff047e24 */ /* 0x000fe2000f8e00ff */
[----:B--2---:R-:W-:Y:S01]  /*6980*/  MOV R7, UR7 ;  /* 0x0000000700077c02 */ /* 0x004fe20008000f00 */
[----:B------:R-:W-:Y:S01]  /*6990*/  IMAD.U32 R6, RZ, RZ, UR6 ;  /* 0x00000006ff067e24 */ /* 0x000fe2000f8e00ff */
[----:B-----5:R-:W-:Y:S01]  /*69a0*/  MOV R11, UR5 ;  /* 0x00000005000b7c02 */ /* 0x020fe20008000f00 */
[----:B------:R-:W-:Y:S02]  /*69b0*/  IMAD.U32 R10, RZ, RZ, UR4 ;  /* 0x00000004ff0a7e24 */ /* 0x000fe4000f8e00ff */
[----:B------:R-:W-:Y:S07]  /*69c0*/  LEPC R20, `(.L_x_102) ;  /* 0x000000001014794e */ /* 0x000fee0000000000 */
[----:B-1-3--:R-:W-:Y:S05]  /*69d0*/  CALL.ABS.NOINC R14 ;  /* 0x000000000e007343 */ /* 0x00afea0003c00000 */
.L_x_102:
[C---:B-1----:R-:W-:Y:S01]  /*69e0*/  SHF.L.U32 R20, R40.reuse, 0x10, RZ ;  /* 0x0000001028147819 */ /* 0x042fe200000006ff */
        /* <DEDUP_REMOVED lines=8> */
[----:B----4-:R-:W1:Y:S02]  /*6a70*/  LDTM.16dp256bit.x4 R4, tmem[UR4+0x20] ;  /* 0x00002004000479ee */ /* 0x010e640008120000 */
[C---:B-1----:R-:W-:Y:S01]  /*6a80*/  FMUL R0, R32.reuse, R4 ;  /* 0x0000000420007220 */ /* 0x042fe20000400000 */
        /* <DEDUP_REMOVED lines=60> */
[----:B------:R-:W-:Y:S02]  /*6e50*/  UIADD3 UR4, UP0, UPT, UR50, 0x680, URZ ;  /* 0x0000068032047890 */ /* 0x000fe4000ff1e0ff */
[----:B------:R-:W-:Y:S02]  /*6e60*/  UIADD3 UR9, UPT, UPT, UR41, 0x20, URZ ;  /* 0x0000002029097890 */ /* 0x000fe4000fffe0ff */
[----:B------:R-:W-:Y:S02]  /*6e70*/  UIADD3 UR8, UPT, UPT, UR36, 0x1200, URZ ;  /* 0x0000120024087890 */ /* 0x000fe4000fffe0ff */
[----:B------:R-:W-:Y:S01]  /*6e80*/  UIADD3.X UR5, UPT, UPT, URZ, UR51, URZ, UP0, !UPT ;  /* 0x00000033ff057290 */ /* 0x000fe200087fe4ff */
[----:B------:R-:W-:Y:S01]  /*6e90*/  UMOV UR10, UR42 ;  /* 0x0000002a000a7c82 */ /* 0x000fe20008000000 */
[----:B------:R-:W-:Y:S07]  /*6ea0*/  UMOV UR11, UR60 ;  /* 0x0000003c000b7c82 */ /* 0x000fee0008000000 */
[----:B------:R2:W-:Y:S01]  /*6eb0*/  UTMASTG.3D [UR8], [UR4] ;  /* 0x00000008040073b5 */ /* 0x0005e20008010000 */
[----:B------:R0:W-:Y:S01]  /*6ec0*/  UTMACMDFLUSH ;  /* 0x00000000000079b7 */ /* 0x0001e20000000000 */
[----:B--2---:R-:W-:Y:S04]  /*6ed0*/  DEPBAR.LE SB0, 0x1 ;  /* 0x000080400000791a */ /* 0x004fe80000000000 */
.L_x_104:
[----:B------:R-:W-:Y:S05]  /*6ee0*/  BSYNC.RECONVERGENT B0 ;  /* 0x0000000000007941 */ /* 0x000fea0003800200 */
.L_x_103:
[----:B------:R-:W-:Y:S01]  /*6ef0*/  BAR.SYNC.DEFER_BLOCKING 0x1, 0x80 ;  /* 0x0042000000007b1d */ /* 0x000fe20000010000 */
[----:B------:R-:W-:Y:S01]  /*6f00*/  ISETP.NE.AND P1, PT, R76, RZ, PT ;  /* 0x000000ff4c00720c */ /* 0x000fe20003f25270 */
[----:B------:R-:W-:Y:S01]  /*6f10*/  UISETP.GT.U32.AND UP0, UPT, UR39, -0x3, UPT ;  /* 0xfffffffd2700788c */ /* 0x000fe2000bf04070 */
[----:B------:R-:W-:Y:S11]  /*6f20*/  LEA R4, R38, UR36, 0x3 ;  /* 0x0000002426047c11 */ /* 0x000ff6000f8e18ff */
        /* <DEDUP_REMOVED lines=11> */
.L_x_105:
        /* <DEDUP_REMOVED lines=8> */
[----:B--2---:R-:W-:Y:S05]  /*7060*/  @P1 IADD3 R0, PT, PT, R38, UR36, RZ ;  /* 0x0000002426001c10 */ /* 0x004fea000fffe0ff */
[----:B------:R-:W-:Y:S01]  /*7070*/  @P1 IMAD.IADD R0, R71, 0x1, R0 ;  /* 0x0000000147001824 */ /* 0x000fe200078e0200 */
[----:B------:R-:W-:Y:S06]  /*7080*/  @P0 BRA `(.L_x_109) ;  /* 0x00000000000c0947 */ /* 0x000fec0003800000 */
[----:B------:R-:W-:Y:S04]  /*7090*/  SHF.L.U32 R3, R70, 0x1f, RZ ;  /* 0x0000001f46037819 */ /* 0x000fe800000006ff */
[----:B------:R-:W2:Y:S02]  /*70a0*/  SYNCS.PHASECHK.TRANS64.TRYWAIT P0, [R4+URZ+0x20], R3 ;  /* 0x00002003040075a7 */ /* 0x000ea400080011ff */
[----:B--2---:R-:W-:Y:S05]  /*70b0*/  @!P0 BRA `(.L_x_110) ;  /* 0x0000001400088947 */ /* 0x004fea0003800000 */
.L_x_109:
[----:B------:R-:W-:Y:S05]  /*70c0*/  BSYNC B0 ;  /* 0x0000000000007941 */ /* 0x000fea0003800000 */
.L_x_108:
[----:B------:R-:W-:Y:S11]  /*70d0*/  ISETP.NE.AND P0, PT, R85, RZ, PT ;  /* 0x000000ff5500720c */ /* 0x000ff60003f05270 */
[----:B------:R-:W-:Y:S02]  /*70e0*/  @!UPT UIADD3 URZ, UPT, UPT, URZ, URZ, URZ ;  /* 0x000000fffffff290 */ /* 0x000fe4000fffe0ff */
[----:B------:R-:W-:Y:S05]  /*70f0*/  @P0 WARPSYNC.ALL ;  /* 0x0000000000000948 */ /* 0x000fea0003800000 */
[----:B------:R4:W1:Y:S04]  /*7100*/  @P0 LDSM.16.M88.4 R40, [R38+UR36+0x200] ;  /* 0x000200242628083b */ /* 0x0008680008000200 */
[----:B------:R4:W1:Y:S02]  /*7110*/  @P0 LDSM.16.M88.4 R48, [R0+0x200] ;  /* 0x000200000030083b */ /* 0x0008640000000200 */
.L_x_107:
[----:B------:R-:W-:Y:S05]  /*7120*/  BSYNC B1 ;  /* 0x0000000000017941 */ /* 0x000fea0003800000 */
.L_x_106:
[----:B--2-4-:R-:W-:Y:S05]  /*7130*/  VIADD R0, R33, 0x40 ;  /* 0x0000004021007836 */ /* 0x014fea0000000000 */
[----:B------:R-:W-:Y:S04]  /*7140*/  SHF.R.U32.HI R0, RZ, 0x15, R0 ;  /* 0x00000015ff007819 */ /* 0x000fe80000011600 */
[----:B------:R-:W-:Y:S11]  /*7150*/  LOP3.LUT P0, RZ, R0, 0x3, R65, 0x48, !PT ;  /* 0x0000000300ff7812 */ /* 0x000ff60007804841 */
[----:B------:R-:W-:Y:S02]  /*7160*/  @!UPT UIADD3 URZ, UPT, UPT, URZ, URZ, URZ ;  /* 0x000000fffffff290 */ /* 0x000fe4000fffe0ff */
[----:B------:R-:W-:Y:S05]  /*7170*/  @!P0 BRA `(.L_x_111) ;  /* 0x0000000000408947 */ /* 0x000fea0003800000 */
[----:B------:R-:W2:Y:S01]  /*7180*/  LDCU.64 UR8, c[0x4][0x70] ;  /* 0x01000e00ff0877ac */ /* 0x000ea20008000a00 */
[----:B------:R-:W-:Y:S01]  /*7190*/  MOV R15, 0x0 ;  /* 0x00000000000f7802 */ /* 0x000fe20000000f00 */
[----:B------:R-:W-:Y:S02]  /*71a0*/  HFMA2 R12, -RZ, RZ, 0, 5.9604644775390625e-08 ;  /* 0x00000001ff0c7431 */ /* 0x000fe400000001ff */
[----:B------:R-:W-:Y:S02]  /*71b0*/  IMAD.MOV.U32 R8, RZ, RZ, 0x192 ;  /* 0x00000192ff087424 */ /* 0x000fe400078e00ff */
[----:B------:R-:W-:Y:S01]  /*71c0*/  IMAD.MOV.U32 R13, RZ, RZ, RZ ;  /* 0x000000ffff0d7224 */ /* 0x000fe200078e00ff */
[----:B------:R-:W4:Y:S01]  /*71d0*/  LDCU.64 UR6, c[0x4][0x78] ;  /* 0x01000f00ff0677ac */ /* 0x000f220008000a00 */
[----:B------:R-:W1:Y:S01]  /*71e0*/  LDC.64 R14, c[0x4][R15] ;  /* 0x010000000f0e7b82 */ /* 0x000e620000000a00 */
[----:B------:R-:W5:Y:S01]  /*71f0*/  LDCU.64 UR4, c[0x4][0x10] ;  /* 0x01000200ff0477ac */ /* 0x000f620008000a00 */
[----:B--2---:R-:W-:Y:S01]  /*7200*/  MOV R5, UR9 ;  /* 0x0000000900057c02 */ /* 0x004fe20008000f00 */
[----:B------:R-:W-:Y:S01]  /*7210*/  IMAD.U32 R4, RZ, RZ, UR8 ;  /* 0x00000008ff047e24 */ /* 0x000fe2000f8e00ff */
[----:B----4-:R-:W-:Y:S01]  /*7220*/  MOV R7, UR7 ;  /* 0x0000000700077c02 */ /* 0x010fe20008000f00 */
[----:B------:R-:W-:Y:S01]  /*7230*/  IMAD.U32 R6, RZ, RZ, UR6 ;  /* 0x00000006ff067e24 */ /* 0x000fe2000f8e00ff */
[----:B-----5:R-:W-:Y:S01]  /*7240*/  MOV R11, UR5 ;  /* 0x00000005000b7c02 */ /* 0x020fe20008000f00 */
[----:B------:R-:W-:Y:S02]  /*7250*/  IMAD.U32 R10, RZ, RZ, UR4 ;  /* 0x00000004ff0a7e24 */ /* 0x000fe4000f8e00ff */
[----:B------:R-:W-:Y:S07]  /*7260*/  LEPC R20, `(.L_x_111) ;  /* 0x000000001014794e */ /* 0x000fee0000000000 */
[----:B-1-3--:R-:W-:Y:S05]  /*7270*/  CALL.ABS.NOINC R14 ;  /* 0x000000000e007343 */ /* 0x00afea0003c00000 */
.L_x_111:
[----:B------:R-:W-:Y:S01]  /*7280*/  ISETP.NE.AND P0, PT, R72, RZ, PT ;  /* 0x000000ff4800720c */ /* 0x000fe20003f05270 */
[----:B------:R-:W-:Y:S05]  /*7290*/  WARPSYNC.ALL ;  /* 0x0000000000007948 */ /* 0x000fea0003800000 */
[----:B------:R-:W-:Y:S01]  /*72a0*/  R2UR UR4, R33 ;  /* 0x00000000210472ca */ /* 0x000fe200000e0000 */
[----:B------:R-:W-:Y:S01]  /*72b0*/  BSSY.RECONVERGENT B0, `(.L_x_112) ;  /* 0x0000052000007945 */ /* 0x000fe20003800200 */
[C---:B-1----:R-:W-:Y:S02]  /*72c0*/  SHF.L.U32 R20, R40.reuse, 0x10, RZ ;  /* 0x0000001028147819 */ /* 0x042fe400000006ff */
[----:B------:R-:W-:Y:S02]  /*72d0*/  LOP3.LUT R34, R40, 0xffff0000, RZ, 0xc0, !PT ;  /* 0xffff000028227812 */ /* 0x000fe400078ec0ff */
[C---:B------:R-:W-:Y:S02]  /*72e0*/  SHF.L.U32 R21, R41.reuse, 0x10, RZ ;  /* 0x0000001029157819 */ /* 0x040fe400000006ff */
[----:B------:R-:W-:Y:S02]  /*72f0*/  LOP3.LUT R36, R41, 0xffff0000, RZ, 0xc0, !PT ;  /* 0xffff000029247812 */ /* 0x000fe400078ec0ff */
[C---:B------:R-:W-:Y:S02]  /*7300*/  SHF.L.U32 R37, R42.reuse, 0x10, RZ ;  /* 0x000000102a257819 */ /* 0x040fe400000006ff */
[----:B------:R-:W-:Y:S01]  /*7310*/  LOP3.LUT R38, R42, 0xffff0000, RZ, 0xc0, !PT ;  /* 0xffff00002a267812 */ /* 0x000fe200078ec0ff */
[----:B------:R-:W1:Y:S01]  /*7320*/  LDTM.16dp256bit.x4 R4, tmem[UR4+0x40] ;  /* 0x00004004000479ee */ /* 0x000e620008120000 */
[----:B------:R-:W-:Y:S01]  /*7330*/  R2UR UR4, R79 ;  /* 0x000000004f0472ca */ /* 0x000fe200000e0000 */
[----:B------:R-:W-:Y:S01]  /*7340*/  NOP ;  /* 0x0000000000007918 */ /* 0x000fe20000000000 */
[C---:B---3--:R-:W-:Y:S02]  /*7350*/  SHF.L.U32 R39, R43.reuse, 0x10, RZ ;  /* 0x000000102b277819 */ /* 0x048fe400000006ff */
[----:B------:R-:W-:Y:S02]  /*7360*/  LOP3.LUT R40, R43, 0xffff0000, RZ, 0xc0, !PT ;  /* 0xffff00002b287812 */ /* 0x000fe400078ec0ff */
[C---:B------:R-:W-:Y:S02]  /*7370*/  SHF.L.U32 R41, R48.reuse, 0x10, RZ ;  /* 0x0000001030297819 */ /* 0x040fe400000006ff */
[----:B------:R-:W-:Y:S02]  /*7380*/  LOP3.LUT R42, R48, 0xffff0000, RZ, 0xc0, !PT ;  /* 0xffff0000302a7812 */ /* 0x000fe400078ec0ff */
[C---:B------:R-:W-:Y:S02]  /*7390*/  SHF.L.U32 R43, R49.reuse, 0x10, RZ ;  /* 0x00000010312b7819 */ /* 0x040fe400000006ff */
[----:B------:R-:W-:Y:S01]  /*73a0*/  LOP3.LUT R44, R49, 0xffff0000, RZ, 0xc0, !PT ;  /* 0xffff0000312c7812 */ /* 0x000fe200078ec0ff */
[----:B------:R-:W-:Y:S01]  /*73b0*/  UIADD3 UR4, UPT, UPT, UR4, 0xa0, URZ ;  /* 0x000000a004047890 */ /* 0x000fe2000fffe0ff */
[C---:B------:R-:W-:Y:S02]  /*73c0*/  SHF.L.U32 R45, R50.reuse, 0x10, RZ ;  /* 0x00000010322d7819 */ /* 0x040fe400000006ff */
[----:B------:R-:W-:Y:S01]  /*73d0*/  LOP3.LUT R46, R50, 0xffff0000, RZ, 0xc0, !PT ;  /* 0xffff0000322e7812 */ /* 0x000fe200078ec0ff */
[----:B------:R-:W-:Y:S01]  /*73e0*/  UPRMT UR4, UR37, 0x654, UR4 ;  /* 0x0000065425047896 */ /* 0x000fe20008000004 */
[C---:B------:R-:W-:Y:S02]  /*73f0*/  SHF.L.U32 R47, R51.reuse, 0x10, RZ ;  /* 0x00000010332f7819 */ /* 0x040fe400000006ff */
[----:B------:R-:W-:Y:S01]  /*7400*/  LOP3.LUT R48, R51, 0xffff0000, RZ, 0xc0, !PT ;  /* 0xffff000033307812 */ /* 0x000fe200078ec0ff */
[C---:B-1----:R-:W-:Y:S01]  /*7410*/  FMUL R4, R32.reuse, R4 ;  /* 0x0000000420047220 */ /* 0x042fe20000400000 */
[C---:B------:R-:W-:Y:S01]  /*7420*/  FMUL R5, R32.reuse, R5 ;  /* 0x0000000520057220 */ /* 0x040fe20000400000 */
[C---:B------:R-:W-:Y:S03]  /*7430*/  FMUL R6, R32.reuse, R6 ;  /* 0x0000000620067220 */ /* 0x040fe60000400000 */
[----:B------:R-:W-:Y:S01]  /*7440*/  SYNCS.ARRIVE.TRANS64.RED.A1T0 RZ, [UR4], RZ ;  /* 0x000000ffffff79a7 */ /* 0x000fe20008100404 */
[C---:B------:R-:W-:Y:S01]  /*7450*/  FFMA R4, R35.reuse, R20, R4 ;  /* 0x0000001423047223 */ /* 0x040fe20000000004 */
[C---:B------:R-:W-:Y:S01]  /*7460*/  FFMA R5, R35.reuse, R34, R5 ;  /* 0x0000002223057223 */ /* 0x040fe20000000005 */
[C---:B------:R-:W-:Y:S01]  /*7470*/  FFMA R6, R35.reuse, R21, R6 ;  /* 0x0000001523067223 */ /* 0x040fe20000000006 */
[C---:B------:R-:W-:Y:S01]  /*7480*/  FMUL R7, R32.reuse, R7 ;  /* 0x0000000720077220 */ /* 0x040fe20000400000 */
[C---:B------:R-:W-:Y:S01]  /*7490*/  FMUL R8, R32.reuse, R8 ;  /* 0x0000000820087220 */ /* 0x040fe20000400000 */
[C---:B------:R-:W-:Y:S01]  /*74a0*/  FMUL R9, R32.reuse, R9 ;  /* 0x0000000920097220 */ /* 0x040fe20000400000 */
[C---:B------:R-:W-:Y:S01]  /*74b0*/  FMUL R0, R32.reuse, R10 ;  /* 0x0000000a20007220 */ /* 0x040fe20000400000 */
[----:B------:R-:W-:Y:S01]  /*74c0*/  FFMA R7, R35, R36, R7 ;  /* 0x0000002423077223 */ /* 0x000fe20000000007 */
[----:B------:R-:W-:Y:S01]  /*74d0*/  F2FP.BF16.F32.PACK_AB R36, R5, R4 ;  /* 0x000000040524723e */ /* 0x000fe200000010ff */
[C---:B------:R-:W-:Y:S01]  /*74e0*/  FFMA R8, R35.reuse, R37, R8 ;  /* 0x0000002523087223 */ /* 0x040fe20000000008 */
[C---:B------:R-:W-:Y:S01]  /*74f0*/  FFMA R9, R35.reuse, R38, R9 ;  /* 0x0000002623097223 */ /* 0x040fe20000000009 */
[C---:B------:R-:W-:Y:S01]  /*7500*/  FMUL R3, R32.reuse, R11 ;  /* 0x0000000b20037220 */ /* 0x040fe20000400000 */
[C---:B------:R-:W-:Y:S01]  /*7510*/  FMUL R10, R32.reuse, R12 ;  /* 0x0000000c200a7220 */ /* 0x040fe20000400000 */
[C---:B------:R-:W-:Y:S01]  /*7520*/  FMUL R11, R32.reuse, R13 ;  /* 0x0000000d200b7220 */ /* 0x040fe20000400000 */
[C---:B------:R-:W-:Y:S01]  /*7530*/  FFMA R0, R35.reuse, R39, R0 ;  /* 0x0000002723007223 */ /* 0x040fe20000000000 */
        /* <DEDUP_REMOVED lines=41> */
.L_x_113:
[----:B------:R-:W-:Y:S05]  /*77d0*/  BSYNC.RECONVERGENT B0 ;  /* 0x0000000000007941 */ /* 0x000fea0003800200 */
.L_x_112:
[----:B------:R-:W-:Y:S01]  /*77e0*/  BAR.SYNC.DEFER_BLOCKING 0x1, 0x80 ;  /* 0x0042000000007b1d */ /* 0x000fe20000010000 */
[----:B------:R-:W-:Y:S01]  /*77f0*/  UIADD3 UR4, UPT, UPT, UR39, 0x1, URZ ;  /* 0x0000000127047890 */ /* 0x000fe2000fffe0ff */
[----:B------:R-:W-:Y:S03]  /*7800*/  IADD3 R0, PT, PT, R30, 0x1, RZ ;  /* 0x000000011e007810 */ /* 0x000fe60007ffe0ff */
[----:B------:R-:W-:Y:S09]  /*7810*/  UISETP.GT.U32.AND UP0, UPT, UR4, -0x3, UPT ;  /* 0xfffffffd0400788c */ /* 0x000ff2000bf04070 */
[----:B------:R-:W-:Y:S05]  /*7820*/  BRA.U UP0, `(.L_x_114) ;  /* 0x0000000100287547 */ /* 0x000fea000b800000 */
[----:B------:R-:W-:Y:S01]  /*7830*/  ISETP.NE.AND P0, PT, R76, RZ, PT ;  /* 0x000000ff4c00720c */ /* 0x000fe20003f05270 */
[----:B------:R-:W-:Y:S01]  /*7840*/  IMAD.U32 R4, RZ, RZ, UR38 ;  /* 0x00000026ff047e24 */ /* 0x000fe2000f8e00ff */
[----:B------:R-:W-:Y:S01]  /*7850*/  UIADD3 UR4, UPT, UPT, UR38, 0x1, URZ ;  /* 0x0000000126047890 */ /* 0x000fe2000fffe0ff */
[----:B------:R-:W-:Y:S03]  /*7860*/  IMAD.U32 R3, RZ, RZ, UR37 ;  /* 0x00000025ff037e24 */ /* 0x000fe6000f8e00ff */
[----:B------:R-:W-:Y:S04]  /*7870*/  UISETP.NE.AND UP0, UPT, UR4, 0x3, UPT ;  /* 0x000000030400788c */ /* 0x000fe8000bf05270 */
[----:B------:R-:W-:Y:S03]  /*7880*/  USEL UR38, UR4, URZ, UP0 ;  /* 0x000000ff04267287 */ /* 0x000fe60008000000 */
[----:B------:R-:W-:Y:S05]  /*7890*/  @P0 LEA R4, R4, UR36, 0x3 ;  /* 0x0000002404040c11 */ /* 0x000fea000f8e18ff */
[----:B------:R-:W-:Y:S05]  /*78a0*/  @P0 VIADD R4, R4, 0x38 ;  /* 0x0000003804040836 */ /* 0x000fea0000000000 */
[----:B------:R-:W-:Y:S04]  /*78b0*/  @P0 PRMT R3, R3, 0x654, R4 ;  /* 0x0000065403030816 */ /* 0x000fe80000000004 */
[----:B------:R2:W-:Y:S03]  /*78c0*/  @P0 SYNCS.ARRIVE.TRANS64.RED.A1T0 RZ, [R3+URZ], RZ ;  /* 0x000000ff03ff09a7 */ /* 0x0005e600081004ff */
.L_x_114:
[----:B------:R-:W-:Y:S01]  /*78d0*/  ISETP.NE.AND P2, PT, R73, RZ, PT ;  /* 0x000000ff4900720c */ /* 0x000fe20003f45270 */
[----:B------:R-:W-:Y:S01]  /*78e0*/  UIADD3 UR39, UPT, UPT, UR39, 0x3, URZ ;  /* 0x0000000327277890 */ /* 0x000fe2000fffe0ff */
[----:B------:R-:W-:Y:S01]  /*78f0*/  ISETP.NE.AND P0, PT, R75, 0x2, PT ;  /* 0x000000024b00780c */ /* 0x000fe20003f05270 */
[----:B------:R-:W-:Y:S01]  /*7900*/  IMAD.IADD R20, R29, 0x1, R58 ;  /* 0x000000011d147824 */ /* 0x000fe200078e023a */
[----:B------:R-:W-:Y:S01]  /*7910*/  ISETP.NE.AND P1, PT, R0, 0x4, PT ;  /* 0x000000040000780c */ /* 0x000fe20003f25270 */
[----:B------:R-:W-:Y:S01]  /*7920*/  IMAD.IADD R21, R31, 0x1, R60 ;  /* 0x000000011f157824 */ /* 0x000fe200078e023c */
[----:B--2---:R-:W-:Y:S02]  /*7930*/  SEL R3, RZ, 0x1, P0 ;  /* 0x00000001ff037807 */ /* 0x004fe40000000000 */
[----:B------:R-:W-:Y:S02]  /*7940*/  SEL R4, RZ, 0x1, P1 ;  /* 0x00000001ff047807 */ /* 0x000fe40000800000 */
[----:B------:R-:W-:Y:S02]  /*7950*/  LOP3.LUT R68, R68, R3, RZ, 0x3c, !PT ;  /* 0x0000000344447212 */ /* 0x000fe400078e3cff */
[----:B------:R-:W-:Y:S02]  /*7960*/  LOP3.LUT R69, R69, R4, RZ, 0x3c, !PT ;  /* 0x0000000445457212 */ /* 0x000fe400078e3cff */
[----:B------:R-:W-:Y:S02]  /*7970*/  @P2 R2UR UR60, R67 ;  /* 0x00000000433c22ca */ /* 0x000fe400000e0000 */
[----:B------:R-:W-:Y:S02]  /*7980*/  SEL R75, R75, RZ, P0 ;  /* 0x000000ff4b4b7207 */ /* 0x000fe40000000000 */
[----:B------:R-:W-:Y:S01]  /*7990*/  SEL R30, R0, RZ, P1 ;  /* 0x000000ff001e7207 */ /* 0x000fe20000800000 */
[----:B------:R-:W-:Y:S10]  /*79a0*/  @P2 BRA `(.L_x_115) ;  /* 0xffffffd8002c2947 */ /* 0x000ff4000383ffff */
[----:B------:R-:W-:-:S09]  /*79b0*/  UISETP.NE.AND UP0, UPT, UR48, URZ, UPT ;  /* 0x000000ff3000728c */ /* 0x000fd2000bf05270 */
[----:B------:R-:W-:Y:S05]  /*79c0*/  BRA.U !UP0, `(.L_x_116) ;  /* 0x0000000108487547 */ /* 0x000fea000b800000 */
[----:B------:R-:W2:Y:S02]  /*79d0*/  LDCU.64 UR4, c[0x0][0x890] ;  /* 0x00011200ff0477ac */ /* 0x000ea40008000a00 */
[----:B--2---:R-:W-:-:S04]  /*79e0*/  UISETP.NE.U32.AND UP0, UPT, UR4, URZ, UPT ;  /* 0x000000ff0400728c */ /* 0x004fc8000bf05070 */
[----:B------:R-:W-:-:S09]  /*79f0*/  UISETP.NE.AND.EX UP0, UPT, UR5, URZ, UPT, UP0 ;  /* 0x000000ff0500728c */ /* 0x000fd2000bf05300 */
[----:B------:R-:W-:Y:S05]  /*7a00*/  BRA.U UP0, `(.L_x_117) ;  /* 0x00000001000c7547 */ /* 0x000fea000b800000 */
[----:B------:R-:W-:-:S13]  /*7a10*/  FSETP.NEU.AND P0, PT, R35, RZ, PT ;  /* 0x000000ff2300720b */ /* 0x000fda0003f0d000 */
[----:B------:R-:W-:Y:S05]  /*7a20*/  @!P0 EXIT ;  /* 0x000000000000894d */ /* 0x000fea0003800000 */
[----:B------:R-:W-:Y:S05]  /*7a30*/  BRA `(.L_x_116) ;  /* 0x00000000002c7947 */ /* 0x000fea0003800000 */
.L_x_117:
[----:B------:R-:W-:Y:S01]  /*7a40*/  ISETP.NE.AND P0, PT, R74, RZ, PT ;  /* 0x000000ff4a00720c */ /* 0x000fe20003f05270 */
[----:B------:R-:W-:-:S12]  /*7a50*/  BSSY.RECONVERGENT B0, `(.L_x_116) ;  /* 0x0000009000007945 */ /* 0x000fd80003800200 */
[----:B------:R-:W-:Y:S05]  /*7a60*/  @P0 BRA `(.L_x_118) ;  /* 0x0000000000140947 */ /* 0x000fea0003800000 */
[----:B------:R-:W2:Y:S02]  /*7a70*/  LDCU.64 UR4, c[0x0][0x888] ;  /* 0x00011100ff0477ac */ /* 0x000ea40008000a00 */
[----:B--2---:R-:W-:-:S04]  /*7a80*/  ISETP.NE.U32.AND P0, PT, RZ, UR4, PT ;  /* 0x00000004ff007c0c */ /* 0x004fc8000bf05070 */
[----:B------:R-:W-:-:S13]  /*7a90*/  ISETP.NE.AND.EX P0, PT, RZ, UR5, PT, P0 ;  /* 0x00000005ff007c0c */ /* 0x000fda000bf05300 */
[----:B------:R-:W-:Y:S05]  /*7aa0*/  @!P0 EXIT ;  /* 0x000000000000894d */ /* 0x000fea0003800000 */
[----:B------:R-:W-:Y:S05]  /*7ab0*/  BRA `(.L_x_119) ;  /* 0x0000000000087947 */ /* 0x000fea0003800000 */
.L_x_118:
[----:B------:R-:W-:-:S13]  /*7ac0*/  FSETP.NEU.AND P0, PT, R35, RZ, PT ;  /* 0x000000ff2300720b */ /* 0x000fda0003f0d000 */
[----:B------:R-:W-:Y:S05]  /*7ad0*/  @!P0 EXIT ;  /* 0x000000000000894d */ /* 0x000fea0003800000 */
.L_x_119:
[----:B------:R-:W-:Y:S05]  /*7ae0*/  BSYNC.RECONVERGENT B0 ;  /* 0x0000000000007941 */ /* 0x000fea0003800200 */
.L_x_116:
[----:B------:R-:W-:Y:S01]  /*7af0*/  ULEA UR4, UR38, UR36, 0x3 ;  /* 0x0000002426047291 */ /* 0x000fe2000f8e18ff */
[----:B------:R-:W-:-:S04]  /*7b00*/  DEPBAR.LE SB0, 0x0 ;  /* 0x000080000000791a */ /* 0x000fc80000000000 */
[----:B------:R-:W-:-:S04]  /*7b10*/  UIADD3 UR4, UPT, UPT, UR4, 0x38, URZ ;  /* 0x0000003804047890 */ /* 0x000fc8000fffe0ff */
[----:B------:R-:W-:-:S09]  /*7b20*/  UPRMT UR4, UR37, 0x654, UR4 ;  /* 0x0000065425047896 */ /* 0x000fd20008000004 */
[----:B------:R-:W-:Y:S01]  /*7b30*/  SYNCS.ARRIVE.TRANS64.RED.A1T0 RZ, [UR4], RZ ;  /* 0x000000ffffff79a7 */ /* 0x000fe20008100404 */
[----:B------:R-:W-:Y:S05]  /*7b40*/  EXIT ;  /* 0x000000000000794d */ /* 0x000fea0003800000 */
.L_x_19:
[----:B--2---:R2:W1:Y:S02]  /*7b50*/  SYNCS.PHASECHK.TRANS64.TRYWAIT P0, [R3+URZ+0xd0], R2 ;  /* 0x0000d002030075a7 */ /* 0x00446400080011ff */
[----:B-1----:R-:W-:Y:S05]  /*7b60*/  @!P0 NANOSLEEP.SYNCS 0x989680 ;  /* 0x009896800000895d */ /* 0x002fea0003900000 */
[----:B------:R-:W1:Y:S02]  /*7b70*/  @!P0 SYNCS.PHASECHK.TRANS64 P0, [R3+URZ+0xd0], R2 ;  /* 0x0000d002030085a7 */ /* 0x000e6400080010ff */
[----:B-1----:R-:W-:Y:S05]  /*7b80*/  @!P0 BRA `(.L_x_19) ;  /* 0xfffffffc00f08947 */ /* 0x002fea000383ffff */
[----:B------:R-:W-:Y:S05]  /*7b90*/  BRA `(.L_x_120) ;  /* 0xffffff98007c7947 */ /* 0x000fea000383ffff */
.L_x_22:
[----:B-1----:R-:W-:Y:S07]  /*7ba0*/  MOV R2, UR57 ;  /* 0x0000003900027c02 */ /* 0x002fee0008000f00 */
.L_x_121:
[----:B-1----:R1:W2:Y:S02]  /*7bb0*/  SYNCS.PHASECHK.TRANS64.TRYWAIT P0, [R2+URZ+0x10], R5 ;  /* 0x00001005020075a7 */ /* 0x0022a400080011ff */
[----:B--2---:R-:W-:Y:S05]  /*7bc0*/  @!P0 NANOSLEEP.SYNCS 0x989680 ;  /* 0x009896800000895d */ /* 0x004fea0003900000 */
[----:B------:R-:W2:Y:S02]  /*7bd0*/  @!P0 SYNCS.PHASECHK.TRANS64 P0, [R2+URZ+0x10], R5 ;  /* 0x00001005020085a7 */ /* 0x000ea400080010ff */
[----:B--2---:R-:W-:Y:S05]  /*7be0*/  @!P0 BRA `(.L_x_121) ;  /* 0xfffffffc00f08947 */ /* 0x004fea000383ffff */
[----:B------:R-:W-:Y:S05]  /*7bf0*/  BRA `(.L_x_21) ;  /* 0xffffff9800cc7947 */ /* 0x000fea000383ffff */
.L_x_28:
[----:B-1----:R-:W-:Y:S07]  /*7c00*/  MOV R2, UR57 ;  /* 0x0000003900027c02 */ /* 0x002fee0008000f00 */
.L_x_122:
[----:B-1----:R1:W2:Y:S02]  /*7c10*/  SYNCS.PHASECHK.TRANS64.TRYWAIT P0, [R2+URZ+0x10], R5 ;  /* 0x00001005020075a7 */ /* 0x0022a400080011ff */
[----:B--2---:R-:W-:Y:S05]  /*7c20*/  @!P0 NANOSLEEP.SYNCS 0x989680 ;  /* 0x009896800000895d */ /* 0x004fea0003900000 */
[----:B------:R-:W2:Y:S02]  /*7c30*/  @!P0 SYNCS.PHASECHK.TRANS64 P0, [R2+URZ+0x10], R5 ;  /* 0x00001005020085a7 */ /* 0x000ea400080010ff */
[----:B--2---:R-:W-:Y:S05]  /*7c40*/  @!P0 BRA `(.L_x_122) ;  /* 0xfffffffc00f08947 */ /* 0x004fea000383ffff */
[----:B------:R-:W-:Y:S05]  /*7c50*/  BRA `(.L_x_27) ;  /* 0xffffff9c00f87947 */ /* 0x000fea000383ffff */
.L_x_32:
[----:B-1----:R1:W2:Y:S02]  /*7c60*/  SYNCS.PHASECHK.TRANS64.TRYWAIT P0, [R2+URZ+0x60], R3 ;  /* 0x00006003020075a7 */ /* 0x0022a400080011ff */
[----:B--2---:R-:W-:Y:S05]  /*7c70*/  @!P0 NANOSLEEP.SYNCS 0x989680 ;  /* 0x009896800000895d */ /* 0x004fea0003900000 */
[----:B------:R-:W2:Y:S02]  /*7c80*/  @!P0 SYNCS.PHASECHK.TRANS64 P0, [R2+URZ+0x60], R3 ;  /* 0x00006003020085a7 */ /* 0x000ea400080010ff */
[----:B--2---:R-:W-:Y:S05]  /*7c90*/  @!P0 BRA `(.L_x_32) ;  /* 0xfffffffc00f08947 */ /* 0x004fea000383ffff */
[----:B------:R-:W-:Y:S05]  /*7ca0*/  BRA `(.L_x_123) ;  /* 0xffffffa400047947 */ /* 0x000fea000383ffff */
.L_x_36:
[----:B----4-:R-:W-:-:S07]  /*7cb0*/  MOV R0, UR4 ;  /* 0x0000000400007c02 */ /* 0x010fce0008000f00 */
.L_x_124:
[----:B-1----:R1:W2:Y:S02]  /*7cc0*/  SYNCS.PHASECHK.TRANS64.TRYWAIT P0, [R0+URZ], R3 ;  /* 0x00000003000075a7 */ /* 0x0022a400080011ff */
[----:B--2---:R-:W-:Y:S05]  /*7cd0*/  @!P0 NANOSLEEP.SYNCS 0x989680 ;  /* 0x009896800000895d */ /* 0x004fea0003900000 */
[----:B------:R-:W2:Y:S02]  /*7ce0*/  @!P0 SYNCS.PHASECHK.TRANS64 P0, [R0+URZ], R3 ;  /* 0x00000003000085a7 */ /* 0x000ea400080010ff */
[----:B--2---:R-:W-:Y:S05]  /*7cf0*/  @!P0 BRA `(.L_x_124) ;  /* 0xfffffffc00f08947 */ /* 0x004fea000383ffff */
[----:B------:R-:W-:Y:S05]  /*7d00*/  BRA `(.L_x_125) ;  /* 0xffffffa800747947 */ /* 0x000fea000383ffff */
.L_x_39:
[----:B-1----:R1:W2:Y:S02]  /*7d10*/  SYNCS.PHASECHK.TRANS64.TRYWAIT P0, [R0+URZ+0xc0], R5 ;  /* 0x0000c005000075a7 */ /* 0x0022a400080011ff */
[----:B--2---:R-:W-:Y:S05]  /*7d20*/  @!P0 NANOSLEEP.SYNCS 0x989680 ;  /* 0x009896800000895d */ /* 0x004fea0003900000 */
[----:B------:R-:W2:Y:S02]  /*7d30*/  @!P0 SYNCS.PHASECHK.TRANS64 P0, [R0+URZ+0xc0], R5 ;  /* 0x0000c005000085a7 */ /* 0x000ea400080010ff */
[----:B--2---:R-:W-:Y:S05]  /*7d40*/  @!P0 BRA `(.L_x_39) ;  /* 0xfffffffc00f08947 */ /* 0x004fea000383ffff */
[----:B------:R-:W-:Y:S05]  /*7d50*/  BRA `(.L_x_126) ;  /* 0xffffffa800d07947 */ /* 0x000fea000383ffff */
.L_x_40:
[----:B------:R-:W-:-:S07]  /*7d60*/  MOV R0, UR4 ;  /* 0x0000000400007c02 */ /* 0x000fce0008000f00 */
.L_x_127:
[----:B-1----:R1:W2:Y:S02]  /*7d70*/  SYNCS.PHASECHK.TRANS64.TRYWAIT P0, [R0+URZ+0x70], R5 ;  /* 0x00007005000075a7 */ /* 0x0022a400080011ff */
[----:B--2---:R-:W-:Y:S05]  /*7d80*/  @!P0 NANOSLEEP.SYNCS 0x989680 ;  /* 0x009896800000895d */ /* 0x004fea0003900000 */
[----:B------:R-:W2:Y:S02]  /*7d90*/  @!P0 SYNCS.PHASECHK.TRANS64 P0, [R0+URZ+0x70], R5 ;  /* 0x00007005000085a7 */ /* 0x000ea400080010ff */
[----:B--2---:R-:W-:Y:S05]  /*7da0*/  @!P0 BRA `(.L_x_127) ;  /* 0xfffffffc00f08947 */ /* 0x004fea000383ffff */
[----:B------:R-:W-:Y:S05]  /*7db0*/  BRA `(.L_x_128) ;  /* 0xffffffa800e07947 */ /* 0x000fea000383ffff */
.L_x_41:
[----:B-1----:R1:W2:Y:S02]  /*7dc0*/  SYNCS.PHASECHK.TRANS64.TRYWAIT P1, [R0+URZ+0x60], R5 ;  /* 0x00006005000075a7 */ /* 0x0022a400080211ff */
[----:B--2---:R-:W-:Y:S05]  /*7dd0*/  @!P1 NANOSLEEP.SYNCS 0x989680 ;  /* 0x009896800000995d */ /* 0x004fea0003900000 */
[----:B------:R-:W2:Y:S02]  /*7de0*/  @!P1 SYNCS.PHASECHK.TRANS64 P1, [R0+URZ+0x60], R5 ;  /* 0x00006005000095a7 */ /* 0x000ea400080210ff */
[----:B--2---:R-:W-:Y:S05]  /*7df0*/  @!P1 BRA `(.L_x_41) ;  /* 0xfffffffc00f09947 */ /* 0x004fea000383ffff */
[----:B------:R-:W-:Y:S05]  /*7e00*/  BRA `(.L_x_129) ;  /* 0xffffffac00107947 */ /* 0x000fea000383ffff */
.L_x_44:
[----:B------:R-:W-:-:S07]  /*7e10*/  MOV R0, UR4 ;  /* 0x0000000400007c02 */ /* 0x000fce0008000f00 */
.L_x_130:
[----:B-1----:R1:W2:Y:S02]  /*7e20*/  SYNCS.PHASECHK.TRANS64.TRYWAIT P0, [R0+URZ+0x70], R3 ;  /* 0x00007003000075a7 */ /* 0x0022a400080011ff */
[----:B--2---:R-:W-:Y:S05]  /*7e30*/  @!P0 NANOSLEEP.SYNCS 0x989680 ;  /* 0x009896800000895d */ /* 0x004fea0003900000 */
[----:B------:R-:W2:Y:S02]  /*7e40*/  @!P0 SYNCS.PHASECHK.TRANS64 P0, [R0+URZ+0x70], R3 ;  /* 0x00007003000085a7 */ /* 0x000ea400080010ff */
[----:B--2---:R-:W-:Y:S05]  /*7e50*/  @!P0 BRA `(.L_x_130) ;  /* 0xfffffffc00f08947 */ /* 0x004fea000383ffff */
[----:B------:R-:W-:Y:S05]  /*7e60*/  BRA `(.L_x_43) ;  /* 0xffffffac00647947 */ /* 0x000fea000383ffff */
.L_x_51:
[----:B-1----:R1:W2:Y:S02]  /*7e70*/  SYNCS.PHASECHK.TRANS64.TRYWAIT P1, [R0+URZ+0x60], R5 ;  /* 0x00006005000075a7 */ /* 0x0022a400080211ff */
[----:B--2---:R-:W-:Y:S05]  /*7e80*/  @!P1 NANOSLEEP.SYNCS 0x989680 ;  /* 0x009896800000995d */ /* 0x004fea0003900000 */
[----:B------:R-:W2:Y:S02]  /*7e90*/  @!P1 SYNCS.PHASECHK.TRANS64 P1, [R0+URZ+0x60], R5 ;  /* 0x00006005000095a7 */ /* 0x000ea400080210ff */
[----:B--2---:R-:W-:Y:S05]  /*7ea0*/  @!P1 BRA `(.L_x_51) ;  /* 0xfffffffc00f09947 */ /* 0x004fea000383ffff */
[----:B------:R-:W-:Y:S05]  /*7eb0*/  BRA `(.L_x_131) ;  /* 0xffffffb000d07947 */ /* 0x000fea000383ffff */
.L_x_52:
[----:B------:R-:W-:-:S07]  /*7ec0*/  MOV R3, UR73 ;  /* 0x0000004900037c02 */ /* 0x000fce0008000f00 */
.L_x_132:
[----:B-1----:R1:W2:Y:S02]  /*7ed0*/  SYNCS.PHASECHK.TRANS64.TRYWAIT P0, [R3+URZ+0xa0], R0 ;  /* 0x0000a000030075a7 */ /* 0x0022a400080011ff */
[----:B--2---:R-:W-:Y:S05]  /*7ee0*/  @!P0 NANOSLEEP.SYNCS 0x989680 ;  /* 0x009896800000895d */ /* 0x004fea0003900000 */
[----:B------:R-:W2:Y:S02]  /*7ef0*/  @!P0 SYNCS.PHASECHK.TRANS64 P0, [R3+URZ+0xa0], R0 ;  /* 0x0000a000030085a7 */ /* 0x000ea400080010ff */
[----:B--2---:R-:W-:Y:S05]  /*7f00*/  @!P0 BRA `(.L_x_132) ;  /* 0xfffffffc00f08947 */ /* 0x004fea000383ffff */
[----:B------:R-:W-:Y:S05]  /*7f10*/  BRA `(.L_x_133) ;  /* 0xffffffb400207947 */ /* 0x000fea000383ffff */
.L_x_55:
[----:B------:R-:W-:Y:S07]  /*7f20*/  MOV R0, UR7 ;  /* 0x0000000700007c02 */ /* 0x000fee0008000f00 */
.L_x_134:
[----:B-1----:R1:W2:Y:S02]  /*7f30*/  SYNCS.PHASECHK.TRANS64.TRYWAIT P0, [R0+URZ], R3 ;  /* 0x00000003000075a7 */ /* 0x0022a400080011ff */
[----:B--2---:R-:W-:Y:S05]  /*7f40*/  @!P0 NANOSLEEP.SYNCS 0x989680 ;  /* 0x009896800000895d */ /* 0x004fea0003900000 */
[----:B------:R-:W2:Y:S02]  /*7f50*/  @!P0 SYNCS.PHASECHK.TRANS64 P0, [R0+URZ], R3 ;  /* 0x00000003000085a7 */ /* 0x000ea400080010ff */
[----:B--2---:R-:W-:Y:S05]  /*7f60*/  @!P0 BRA `(.L_x_134) ;  /* 0xfffffffc00f08947 */ /* 0x004fea000383ffff */
[----:B------:R-:W-:Y:S05]  /*7f70*/  BRA `(.L_x_54) ;  /* 0xffffffb400387947 */ /* 0x000fea000383ffff */
.L_x_58:
[----:B------:R-:W-:-:S07]  /*7f80*/  MOV R0, UR4 ;  /* 0x0000000400007c02 */ /* 0x000fce0008000f00 */
.L_x_135:
[----:B--2---:R2:W3:Y:S02]  /*7f90*/  SYNCS.PHASECHK.TRANS64.TRYWAIT P0, [R0+URZ], R3 ;  /* 0x00000003000075a7 */ /* 0x0044e400080011ff */
[----:B---3--:R-:W-:Y:S05]  /*7fa0*/  @!P0 NANOSLEEP.SYNCS 0x989680 ;  /* 0x009896800000895d */ /* 0x008fea0003900000 */
[----:B------:R-:W3:Y:S02]  /*7fb0*/  @!P0 SYNCS.PHASECHK.TRANS64 P0, [R0+URZ], R3 ;  /* 0x00000003000085a7 */ /* 0x000ee400080010ff */
[----:B---3--:R-:W-:Y:S05]  /*7fc0*/  @!P0 BRA `(.L_x_135) ;  /* 0xfffffffc00f08947 */ /* 0x008fea000383ffff */
[----:B------:R-:W-:Y:S05]  /*7fd0*/  BRA `(.L_x_136) ;  /* 0xffffffbc00307947 */ /* 0x000fea000383ffff */
.L_x_59:
[----:B------:R-:W-:-:S07]  /*7fe0*/  MOV R0, UR5 ;  /* 0x0000000500007c02 */ /* 0x000fce0008000f00 */
.L_x_137:
[----:B--2---:R2:W3:Y:S02]  /*7ff0*/  SYNCS.PHASECHK.TRANS64.TRYWAIT P0, [R0+URZ], R3 ;  /* 0x00000003000075a7 */ /* 0x0044e400080011ff */
[----:B---3--:R-:W-:Y:S05]  /*8000*/  @!P0 NANOSLEEP.SYNCS 0x989680 ;  /* 0x009896800000895d */ /* 0x008fea0003900000 */
[----:B------:R-:W3:Y:S02]  /*8010*/  @!P0 SYNCS.PHASECHK.TRANS64 P0, [R0+URZ], R3 ;  /* 0x00000003000085a7 */ /* 0x000ee400080010ff */
[----:B---3--:R-:W-:Y:S05]  /*8020*/  @!P0 BRA `(.L_x_137) ;  /* 0xfffffffc00f08947 */ /* 0x008fea000383ffff */
[----:B------:R-:W-:Y:S05]  /*8030*/  BRA `(.L_x_138) ;  /* 0xffffffbc003c7947 */ /* 0x000fea000383ffff */
.L_x_60:
[----:B------:R-:W-:-:S07]  /*8040*/  MOV R0, UR5 ;  /* 0x0000000500007c02 */ /* 0x000fce0008000f00 */
.L_x_139:
[----:B--2---:R2:W3:Y:S02]  /*8050*/  SYNCS.PHASECHK.TRANS64.TRYWAIT P0, [R0+URZ], R3 ;  /* 0x00000003000075a7 */ /* 0x0044e400080011ff */
[----:B---3--:R-:W-:Y:S05]  /*8060*/  @!P0 NANOSLEEP.SYNCS 0x989680 ;  /* 0x009896800000895d */ /* 0x008fea0003900000 */
[----:B------:R-:W3:Y:S02]  /*8070*/  @!P0 SYNCS.PHASECHK.TRANS64 P0, [R0+URZ], R3 ;  /* 0x00000003000085a7 */ /* 0x000ee400080010ff */
[----:B---3--:R-:W-:Y:S05]  /*8080*/  @!P0 BRA `(.L_x_139) ;  /* 0xfffffffc00f08947 */ /* 0x008fea000383ffff */
[----:B------:R-:W-:Y:S05]  /*8090*/  BRA `(.L_x_140) ;  /* 0xffffffbc00487947 */ /* 0x000fea000383ffff */
.L_x_61:
[----:B------:R-:W-:-:S07]  /*80a0*/  MOV R0, UR4 ;  /* 0x0000000400007c02 */ /* 0x000fce0008000f00 */
.L_x_141:
[----:B--2---:R2:W3:Y:S02]  /*80b0*/  SYNCS.PHASECHK.TRANS64.TRYWAIT P0, [R0+URZ], R3 ;  /* 0x00000003000075a7 */ /* 0x0044e400080011ff */
[----:B---3--:R-:W-:Y:S05]  /*80c0*/  @!P0 NANOSLEEP.SYNCS 0x989680 ;  /* 0x009896800000895d */ /* 0x008fea0003900000 */
[----:B------:R-:W3:Y:S02]  /*80d0*/  @!P0 SYNCS.PHASECHK.TRANS64 P0, [R0+URZ], R3 ;  /* 0x00000003000085a7 */ /* 0x000ee400080010ff */
[----:B---3--:R-:W-:Y:S05]  /*80e0*/  @!P0 BRA `(.L_x_141) ;  /* 0xfffffffc00f08947 */ /* 0x008fea000383ffff */
[----:B------:R-:W-:Y:S05]  /*80f0*/  BRA `(.L_x_142) ;  /* 0xffffffbc00547947 */ /* 0x000fea000383ffff */
.L_x_66:
[----:B---3--:R3:W1:Y:S02]  /*8100*/  SYNCS.PHASECHK.TRANS64.TRYWAIT P0, [R0+URZ+0x60], R3 ;  /* 0x00006003000075a7 */ /* 0x00866400080011ff */
[----:B-1----:R-:W-:Y:S05]  /*8110*/  @!P0 NANOSLEEP.SYNCS 0x989680 ;  /* 0x009896800000895d */ /* 0x002fea0003900000 */
[----:B------:R-:W1:Y:S02]  /*8120*/  @!P0 SYNCS.PHASECHK.TRANS64 P0, [R0+URZ+0x60], R3 ;  /* 0x00006003000085a7 */ /* 0x000e6400080010ff */
[----:B-1----:R-:W-:Y:S05]  /*8130*/  @!P0 BRA `(.L_x_66) ;  /* 0xfffffffc00f08947 */ /* 0x002fea000383ffff */
[----:B------:R-:W-:Y:S05]  /*8140*/  BRA `(.L_x_143) ;  /* 0xffffffc000607947 */ /* 0x000fea000383ffff */
.L_x_69:
[----:B------:R-:W-:Y:S07]  /*8150*/  MOV R0, UR4 ;  /* 0x0000000400007c02 */ /* 0x000fee0008000f00 */
.L_x_144:
[----:B---3--:R3:W1:Y:S02]  /*8160*/  SYNCS.PHASECHK.TRANS64.TRYWAIT P0, [R0+URZ+0x58], R3 ;  /* 0x00005803000075a7 */ /* 0x00866400080011ff */
[----:B-1----:R-:W-:Y:S05]  /*8170*/  @!P0 NANOSLEEP.SYNCS 0x989680 ;  /* 0x009896800000895d */ /* 0x002fea0003900000 */
[----:B------:R-:W1:Y:S02]  /*8180*/  @!P0 SYNCS.PHASECHK.TRANS64 P0, [R0+URZ+0x58], R3 ;  /* 0x00005803000085a7 */ /* 0x000e6400080010ff */
[----:B-1----:R-:W-:Y:S05]  /*8190*/  @!P0 BRA `(.L_x_144) ;  /* 0xfffffffc00f08947 */ /* 0x002fea000383ffff */
[----:B------:R-:W-:Y:S05]  /*81a0*/  BRA `(.L_x_68) ;  /* 0xffffffc400407947 */ /* 0x000fea000383ffff */
.L_x_72:
[----:B------:R-:W-:Y:S07]  /*81b0*/  MOV R3, UR4 ;  /* 0x0000000400037c02 */ /* 0x000fee0008000f00 */
.L_x_145:
[----:B--2---:R2:W3:Y:S02]  /*81c0*/  SYNCS.PHASECHK.TRANS64.TRYWAIT P0, [R3+URZ+0x38], R12 ;  /* 0x0000380c030075a7 */ /* 0x0044e400080011ff */
[----:B---3--:R-:W-:Y:S05]  /*81d0*/  @!P0 NANOSLEEP.SYNCS 0x989680 ;  /* 0x009896800000895d */ /* 0x008fea0003900000 */
[----:B------:R-:W3:Y:S02]  /*81e0*/  @!P0 SYNCS.PHASECHK.TRANS64 P0, [R3+URZ+0x38], R12 ;  /* 0x0000380c030085a7 */ /* 0x000ee400080010ff */
[----:B---3--:R-:W-:Y:S05]  /*81f0*/  @!P0 BRA `(.L_x_145) ;  /* 0xfffffffc00f08947 */ /* 0x008fea000383ffff */
[----:B------:R-:W-:Y:S05]  /*8200*/  BRA `(.L_x_146) ;  /* 0xffffffc400b87947 */ /* 0x000fea000383ffff */
.L_x_73:
[----:B--2---:R-:W-:Y:S07]  /*8210*/  MOV R3, UR4 ;  /* 0x0000000400037c02 */ /* 0x004fee0008000f00 */
.L_x_147:
[----:B--2---:R2:W3:Y:S02]  /*8220*/  SYNCS.PHASECHK.TRANS64.TRYWAIT P0, [R3+URZ+0x40], R12 ;  /* 0x0000400c030075a7 */ /* 0x0044e400080011ff */
[----:B---3--:R-:W-:Y:S05]  /*8230*/  @!P0 NANOSLEEP.SYNCS 0x989680 ;  /* 0x009896800000895d */ /* 0x008fea0003900000 */
[----:B------:R-:W3:Y:S02]  /*8240*/  @!P0 SYNCS.PHASECHK.TRANS64 P0, [R3+URZ+0x40], R12 ;  /* 0x0000400c030085a7 */ /* 0x000ee400080010ff */
[----:B---3--:R-:W-:Y:S05]  /*8250*/  @!P0 BRA `(.L_x_147) ;  /* 0xfffffffc00f08947 */ /* 0x008fea000383ffff */
[----:B------:R-:W-:Y:S05]  /*8260*/  BRA `(.L_x_148) ;  /* 0xffffffc400f87947 */ /* 0x000fea000383ffff */
.L_x_74:
[----:B------:R-:W-:Y:S07]  /*8270*/  MOV R3, UR4 ;  /* 0x0000000400037c02 */ /* 0x000fee0008000f00 */
.L_x_149:
[----:B-1----:R1:W2:Y:S02]  /*8280*/  SYNCS.PHASECHK.TRANS64.TRYWAIT P0, [R3+URZ+0x48], R12 ;  /* 0x0000480c030075a7 */ /* 0x0022a400080011ff */
[----:B--2---:R-:W-:Y:S05]  /*8290*/  @!P0 NANOSLEEP.SYNCS 0x989680 ;  /* 0x009896800000895d */ /* 0x004fea0003900000 */
[----:B------:R-:W2:Y:S02]  /*82a0*/  @!P0 SYNCS.PHASECHK.TRANS64 P0, [R3+URZ+0x48], R12 ;  /* 0x0000480c030085a7 */ /* 0x000ea400080010ff */
[----:B--2---:R-:W-:Y:S05]  /*82b0*/  @!P0 BRA `(.L_x_149) ;  /* 0xfffffffc00f08947 */ /* 0x004fea000383ffff */
[----:B------:R-:W-:Y:S05]  /*82c0*/  BRA `(.L_x_150) ;  /* 0xffffffc800807947 */ /* 0x000fea000383ffff */
.L_x_76:
[----:B------:R-:W-:-:S07]  /*82d0*/  MOV R0, UR4 ;  /* 0x0000000400007c02 */ /* 0x000fce0008000f00 */
.L_x_151:
[----:B-1----:R1:W2:Y:S02]  /*82e0*/  SYNCS.PHASECHK.TRANS64.TRYWAIT P0, [R0+URZ+0x38], R3 ;  /* 0x00003803000075a7 */ /* 0x0022a400080011ff */
[----:B--2---:R-:W-:Y:S05]  /*82f0*/  @!P0 NANOSLEEP.SYNCS 0x989680 ;  /* 0x009896800000895d */ /* 0x004fea0003900000 */
[----:B------:R-:W2:Y:S02]  /*8300*/  @!P0 SYNCS.PHASECHK.TRANS64 P0, [R0+URZ+0x38], R3 ;  /* 0x00003803000085a7 */ /* 0x000ea400080010ff */
[----:B--2---:R-:W-:Y:S05]  /*8310*/  @!P0 BRA `(.L_x_151) ;  /* 0xfffffffc00f08947 */ /* 0x004fea000383ffff */
[----:B------:R-:W-:Y:S05]  /*8320*/  BRA `(.L_x_152) ;  /* 0xffffffc800f07947 */ /* 0x000fea000383ffff */
.L_x_77:
[----:B-1----:R-:W-:-:S07]  /*8330*/  MOV R0, UR4 ;  /* 0x0000000400007c02 */ /* 0x002fce0008000f00 */
.L_x_153:
[----:B-1----:R1:W2:Y:S02]  /*8340*/  SYNCS.PHASECHK.TRANS64.TRYWAIT P0, [R0+URZ+0x40], R3 ;  /* 0x00004003000075a7 */ /* 0x0022a400080011ff */
[----:B--2---:R-:W-:Y:S05]  /*8350*/  @!P0 NANOSLEEP.SYNCS 0x989680 ;  /* 0x009896800000895d */ /* 0x004fea0003900000 */
[----:B------:R-:W2:Y:S02]  /*8360*/  @!P0 SYNCS.PHASECHK.TRANS64 P0, [R0+URZ+0x40], R3 ;  /* 0x00004003000085a7 */ /* 0x000ea400080010ff */
[----:B--2---:R-:W-:Y:S05]  /*8370*/  @!P0 BRA `(.L_x_153) ;  /* 0xfffffffc00f08947 */ /* 0x004fea000383ffff */
[----:B------:R-:W-:Y:S05]  /*8380*/  BRA `(.L_x_154) ;  /* 0xffffffc800e07947 */ /* 0x000fea000383ffff */
.L_x_79:
[----:B--2---:R2:W4:Y:S02]  /*8390*/  SYNCS.PHASECHK.TRANS64.TRYWAIT P0, [R0+URZ+0x60], R3 ;  /* 0x00006003000075a7 */ /* 0x00452400080011ff */
[----:B----4-:R-:W-:Y:S05]  /*83a0*/  @!P0 NANOSLEEP.SYNCS 0x989680 ;  /* 0x009896800000895d */ /* 0x010fea0003900000 */
[----:B------:R-:W4:Y:S02]  /*83b0*/  @!P0 SYNCS.PHASECHK.TRANS64 P0, [R0+URZ+0x60], R3 ;  /* 0x00006003000085a7 */ /* 0x000f2400080010ff */
[----:B----4-:R-:W-:Y:S05]  /*83c0*/  @!P0 BRA `(.L_x_79) ;  /* 0xfffffffc00f08947 */ /* 0x010fea000383ffff */
[----:B------:R-:W-:Y:S05]  /*83d0*/  BRA `(.L_x_155) ;  /* 0xffffffcc00b47947 */ /* 0x000fea000383ffff */
.L_x_90:
[----:B-1----:R-:W-:Y:S04]  /*83e0*/  MOV R0, UR36 ;  /* 0x0000002400007c02 */ /* 0x002fe80008000f00 */
[----:B------:R1:W3:Y:S03]  /*83f0*/  SYNCS.PHASECHK.TRANS64.TRYWAIT P1, [R0+URZ+0x20], R3 ;  /* 0x00002003000075a7 */ /* 0x0002e600080211ff */
[----:B---3--:R-:W-:Y:S05]  /*8400*/  @!P1 NANOSLEEP.SYNCS 0x989680 ;  /* 0x009896800000995d */ /* 0x008fea0003900000 */
[----:B------:R-:W3:Y:S02]  /*8410*/  @!P1 SYNCS.PHASECHK.TRANS64 P1, [R0+URZ+0x20], R3 ;  /* 0x00002003000095a7 */ /* 0x000ee400080210ff */
[----:B---3--:R-:W-:Y:S05]  /*8420*/  @!P1 BRA `(.L_x_90) ;  /* 0xfffffffc00ec9947 */ /* 0x008fea000383ffff */
[----:B------:R-:W-:Y:S05]  /*8430*/  BRA `(.L_x_89) ;  /* 0xffffffd800bc7947 */ /* 0x000fea000383ffff */
.L_x_92:
[----:B-1----:R1:W4:Y:S02]  /*8440*/  SYNCS.PHASECHK.TRANS64.TRYWAIT P0, [R79+URZ+0x80], R4 ;  /* 0x000080044f0075a7 */ /* 0x00232400080011ff */
[----:B----4-:R-:W-:Y:S05]  /*8450*/  @!P0 NANOSLEEP.SYNCS 0x989680 ;  /* 0x009896800000895d */ /* 0x010fea0003900000 */
[----:B------:R-:W4:Y:S02]  /*8460*/  @!P0 SYNCS.PHASECHK.TRANS64 P0, [R79+URZ+0x80], R4 ;  /* 0x000080044f0085a7 */ /* 0x000f2400080010ff */
[----:B----4-:R-:W-:Y:S05]  /*8470*/  @!P0 BRA `(.L_x_92) ;  /* 0xfffffffc00f08947 */ /* 0x010fea000383ffff */
[----:B------:R-:W-:Y:S05]  /*8480*/  BRA `(.L_x_91) ;  /* 0xffffffd800e07947 */ /* 0x000fea000383ffff */
.L_x_101:
[----:B--2---:R2:W4:Y:S02]  /*8490*/  SYNCS.PHASECHK.TRANS64.TRYWAIT P0, [R3+URZ+0x20], R0 ;  /* 0x00002000030075a7 */ /* 0x00452400080011ff */
[----:B----4-:R-:W-:Y:S05]  /*84a0*/  @!P0 NANOSLEEP.SYNCS 0x989680 ;  /* 0x009896800000895d */ /* 0x010fea0003900000 */
[----:B------:R-:W4:Y:S02]  /*84b0*/  @!P0 SYNCS.PHASECHK.TRANS64 P0, [R3+URZ+0x20], R0 ;  /* 0x00002000030085a7 */ /* 0x000f2400080010ff */
[----:B----4-:R-:W-:Y:S05]  /*84c0*/  @!P0 BRA `(.L_x_101) ;  /* 0xfffffffc00f08947 */ /* 0x010fea000383ffff */
[----:B------:R-:W-:Y:S05]  /*84d0*/  BRA `(.L_x_100) ;  /* 0xffffffe000d07947 */ /* 0x000fea000383ffff */
.L_x_110:
[----:B--2---:R2:W4:Y:S02]  /*84e0*/  SYNCS.PHASECHK.TRANS64.TRYWAIT P0, [R4+URZ+0x20], R3 ;  /* 0x00002003040075a7 */ /* 0x00452400080011ff */
[----:B----4-:R-:W-:Y:S05]  /*84f0*/  @!P0 NANOSLEEP.SYNCS 0x989680 ;  /* 0x009896800000895d */ /* 0x010fea0003900000 */
[----:B------:R-:W4:Y:S02]  /*8500*/  @!P0 SYNCS.PHASECHK.TRANS64 P0, [R4+URZ+0x20], R3 ;  /* 0x00002003040085a7 */ /* 0x000f2400080010ff */
[----:B----4-:R-:W-:Y:S05]  /*8510*/  @!P0 BRA `(.L_x_110) ;  /* 0xfffffffc00f08947 */ /* 0x010fea000383ffff */
[----:B------:R-:W-:Y:S05]  /*8520*/  BRA `(.L_x_109) ;  /* 0xffffffe800e47947 */ /* 0x000fea000383ffff */
        .weak           $__internal_0_$__cuda_sm10x_tcgen05_guardrail_trap_col_being_dealloced_not_returned_by_alloc
        .type           $__internal_0_$__cuda_sm10x_tcgen05_guardrail_trap_col_being_dealloced_not_returned_by_alloc,@function
        .size           $__internal_0_$__cuda_sm10x_tcgen05_guardrail_trap_col_being_dealloced_not_returned_by_alloc,($__internal_1_$__cuda_sm10x_tcgen05_guardrail_trap_phase_invalid_during_alloc - $__internal_0_$__cuda_sm10x_tcgen05_guardrail_trap_col_being_dealloced_not_returned_by_alloc)
$__internal_0_$__cuda_sm10x_tcgen05_guardrail_trap_col_being_dealloced_not_returned_by_alloc:
[----:B------:R-:W-:Y:S05]  /*8530*/  BPT.TRAP 0x1 ;  /* 0x000000040000795c */ /* 0x000fea0000300000 */
[----:B------:R-:W-:-:S04]  /*8540*/  HFMA2 R3, -RZ, RZ, 0, 0 ;  /* 0x00000000ff037431 */ /* 0x000fc800000001ff */
[----:B------:R-:W-:Y:S05]  /*8550*/  RET.REL.NODEC R2 `(_ZN7cutlass13device_kernelINS_4gemm6kernel13GemmUniversalIN4cute5tupleIJiiiiEEENS1_10collective13CollectiveMmaINS1_35MainloopSm100TmaUmmaWarpSpecializedILi2ELi2ELi4ENS5_IJNS4_1CILi1EEESB_SB_EEEEENS5_IJNSA_ILi64EEENSA_ILi96EEENSA_ILi256EEEEEENS_10bfloat16_tENS5_IJlSB_lEEESI_SJ_NS4_8TiledMMAINS4_8MMA_AtomIJNS4_20SM100_MMA_F16BF16_SSISI_SI_fLi64ELi96ELNS4_4UMMA5MajorE0ELSO_0ELNSN_7ScaleInE0ELSP_0EEEEEENS4_6LayoutISC_NS5_IJNSA_ILi0EEEST_ST_EEEEENS5_IJNS4_10UnderscoreESW_SW_EEEEENS4_13SM90_TMA_LOADENS4_14ComposedLayoutINS4_7SwizzleILi3ELi4ELi3EEENS4_18smem_ptr_flag_bitsILi16EEENSS_INS5_IJNSA_ILi8EEESE_EEENS5_IJSE_SB_EEEEEEEvNS4_8identityESZ_S19_vS1A_EENS_8epilogue10collective18CollectiveEpilogueINS1C_23Sm100TmaWarpSpecializedILi3ELi2ELi16ELb1ELb0EEEJSH_NS5_IJNSS_ISE_SB_EENSS_INSA_ILi32EEESB_EEEEESI_SJ_SI_SJ_NS1C_6fusion15FusionCallbacksIS1G_NS1L_17LinearCombinationISI_fSI_fLNS_15FloatRoundStyleE2EEESH_S1K_JEEENS4_5SM1004TMEM4LOAD26SM100_TMEM_LOAD_16dp256b4xESZ_NS10_INS11_ILi2ELi4ELi3EEES14_NSS_INS5_IJS15_S1I_EEENS5_IJS1I_SB_EEEEEEENS4_17SM75_U32x4_LDSM_NENS4_14SM90_TMA_STOREES1Z_NS4_17SM90_U32x4_STSM_NENS4_39AutoVectorizingCopyWithAssumedAlignmentILi128EEEEEEvvEEEEvNT_6ParamsE) ;  /* 0xffffff7802a87950 */ /* 0x000fea0003c3ffff */
        .weak           $__internal_1_$__cuda_sm10x_tcgen05_guardrail_trap_phase_invalid_during_alloc
        .type           $__internal_1_$__cuda_sm10x_tcgen05_guardrail_trap_phase_invalid_during_alloc,@function
        .size           $__internal_1_$__cuda_sm10x_tcgen05_guardrail_trap_phase_invalid_during_alloc,($__internal_2_$__cuda_sm10x_tcgen05_guardrail_trap_unallocated_columns_being_dealloced - $__internal_1_$__cuda_sm10x_tcgen05_guardrail_trap_phase_invalid_during_alloc)
$__internal_1_$__cuda_sm10x_tcgen05_guardrail_trap_phase_invalid_during_alloc:
[----:B------:R-:W-:Y:S05]  /*8560*/  BPT.TRAP 0x1 ;  /* 0x000000040000795c */ /* 0x000fea0000300000 */
[----:B------:R-:W-:-:S04]  /*8570*/  MOV R3, 0x0 ;  /* 0x0000000000037802 */ /* 0x000fc80000000f00 */
[----:B------:R-:W-:Y:S05]  /*8580*/  RET.REL.NODEC R2 `(_ZN7cutlass13device_kernelINS_4gemm6kernel13GemmUniversalIN4cute5tupleIJiiiiEEENS1_10collective13CollectiveMmaINS1_35MainloopSm100TmaUmmaWarpSpecializedILi2ELi2ELi4ENS5_IJNS4_1CILi1EEESB_SB_EEEEENS5_IJNSA_ILi64EEENSA_ILi96EEENSA_ILi256EEEEEENS_10bfloat16_tENS5_IJlSB_lEEESI_SJ_NS4_8TiledMMAINS4_8MMA_AtomIJNS4_20SM100_MMA_F16BF16_SSISI_SI_fLi64ELi96ELNS4_4UMMA5MajorE0ELSO_0ELNSN_7ScaleInE0ELSP_0EEEEEENS4_6LayoutISC_NS5_IJNSA_ILi0EEEST_ST_EEEEENS5_IJNS4_10UnderscoreESW_SW_EEEEENS4_13SM90_TMA_LOADENS4_14ComposedLayoutINS4_7SwizzleILi3ELi4ELi3EEENS4_18smem_ptr_flag_bitsILi16EEENSS_INS5_IJNSA_ILi8EEESE_EEENS5_IJSE_SB_EEEEEEEvNS4_8identityESZ_S19_vS1A_EENS_8epilogue10collective18CollectiveEpilogueINS1C_23Sm100TmaWarpSpecializedILi3ELi2ELi16ELb1ELb0EEEJSH_NS5_IJNSS_ISE_SB_EENSS_INSA_ILi32EEESB_EEEEESI_SJ_SI_SJ_NS1C_6fusion15FusionCallbacksIS1G_NS1L_17LinearCombinationISI_fSI_fLNS_15FloatRoundStyleE2EEESH_S1K_JEEENS4_5SM1004TMEM4LOAD26SM100_TMEM_LOAD_16dp256b4xESZ_NS10_INS11_ILi2ELi4ELi3EEES14_NSS_INS5_IJS15_S1I_EEENS5_IJS1I_SB_EEEEEEENS4_17SM75_U32x4_LDSM_NENS4_14SM90_TMA_STOREES1Z_NS4_17SM90_U32x4_STSM_NENS4_39AutoVectorizingCopyWithAssumedAlignmentILi128EEEEEEvvEEEEvNT_6ParamsE) ;  /* 0xffffff78029c7950 */ /* 0x000fea0003c3ffff */
        .weak           $__internal_2_$__cuda_sm10x_tcgen05_guardrail_trap_unallocated_columns_being_dealloced
        .type           $__internal_2_$__cuda_sm10x_tcgen05_guardrail_trap_unallocated_columns_being_dealloced,@function
        .size           $__internal_2_$__cuda_sm10x_tcgen05_guardrail_trap_unallocated_columns_being_dealloced,(.L_x_157 - $__internal_2_$__cuda_sm10x_tcgen05_guardrail_trap_unallocated_columns_being_dealloced)
$__internal_2_$__cuda_sm10x_tcgen05_guardrail_trap_unallocated_columns_being_dealloced:
[----:B------:R-:W-:Y:S05]  /*8590*/  BPT.TRAP 0x1 ;  /* 0x000000040000795c */ /* 0x000fea0000300000 */
[----:B------:R-:W-:-:S04]  /*85a0*/  HFMA2 R3, -RZ, RZ, 0, 0 ;  /* 0x00000000ff037431 */ /* 0x000fc800000001ff */
[----:B------:R-:W-:Y:S05]  /*85b0*/  RET.REL.NODEC R2 `(_ZN7cutlass13device_kernelINS_4gemm6kernel13GemmUniversalIN4cute5tupleIJiiiiEEENS1_10collective13CollectiveMmaINS1_35MainloopSm100TmaUmmaWarpSpecializedILi2ELi2ELi4ENS5_IJNS4_1CILi1EEESB_SB_EEEEENS5_IJNSA_ILi64EEENSA_ILi96EEENSA_ILi256EEEEEENS_10bfloat16_tENS5_IJlSB_lEEESI_SJ_NS4_8TiledMMAINS4_8MMA_AtomIJNS4_20SM100_MMA_F16BF16_SSISI_SI_fLi64ELi96ELNS4_4UMMA5MajorE0ELSO_0ELNSN_7ScaleInE0ELSP_0EEEEEENS4_6LayoutISC_NS5_IJNSA_ILi0EEEST_ST_EEEEENS5_IJNS4_10UnderscoreESW_SW_EEEEENS4_13SM90_TMA_LOADENS4_14ComposedLayoutINS4_7SwizzleILi3ELi4ELi3EEENS4_18smem_ptr_flag_bitsILi16EEENSS_INS5_IJNSA_ILi8EEESE_EEENS5_IJSE_SB_EEEEEEEvNS4_8identityESZ_S19_vS1A_EENS_8epilogue10collective18CollectiveEpilogueINS1C_23Sm100TmaWarpSpecializedILi3ELi2ELi16ELb1ELb0EEEJSH_NS5_IJNSS_ISE_SB_EENSS_INSA_ILi32EEESB_EEEEESI_SJ_SI_SJ_NS1C_6fusion15FusionCallbacksIS1G_NS1L_17LinearCombinationISI_fSI_fLNS_15FloatRoundStyleE2EEESH_S1K_JEEENS4_5SM1004TMEM4LOAD26SM100_TMEM_LOAD_16dp256b4xESZ_NS10_INS11_ILi2ELi4ELi3EEES14_NSS_INS5_IJS15_S1I_EEENS5_IJS1I_SB_EEEEEEENS4_17SM75_U32x4_LDSM_NENS4_14SM90_TMA_STOREES1Z_NS4_17SM90_U32x4_STSM_NENS4_39AutoVectorizingCopyWithAssumedAlignmentILi128EEEEEEvvEEEEvNT_6ParamsE) ;  /* 0xffffff7802907950 */ /* 0x000fea0003c3ffff */
.L_x_156:
[----:B------:R-:W-:-:S00]  /*85c0*/  BRA `(.L_x_156) ;  /* 0xfffffffc00fc7947 */ /* 0x000fc0000383ffff */
[----:B------:R-:W-:-:S00]  /*85d0*/  NOP ;  /* 0x0000000000007918 */ /* 0x000fc00000000000 */
        /* <DEDUP_REMOVED lines=10> */
.L_x_157:


//--------------------- .nv.global.init           --------------------------
	.section	.nv.global.init,"aw",@progbits
.nv.global.init:
	.type		$str$27,@object
	.size		$str$27,($str$28 - $str$27)
$str$27:
        /*0000*/ 	.byte	0x28, 0x61, 0x64, 0x64, 0x72, 0x65, 0x73, 0x73, 0x20, 0x26, 0x20, 0x6d, 0x61, 0x73, 0x6b, 0x29
        /*0010*/ 	.byte	0x20, 0x3d, 0x3d, 0x20, 0x30, 0x00
	.type		$str$28,@object
	.size		$str$28,($str$26 - $str$28)
$str$28:
        /*0016*/ 	.byte	0x2f, 0x74, 0x6d, 0x70, 0x2f, 0x63, 0x75, 0x74, 0x6c, 0x61, 0x73, 0x73, 0x5f, 0x73, 0x77, 0x65
        /*0026*/ 	.byte	0x65, 0x70, 0x5f, 0x73, 0x72, 0x63, 0x2f, 0x69, 0x6e, 0x63, 0x6c, 0x75, 0x64, 0x65, 0x2f, 0x63
        /*0036*/ 	.byte	0x75, 0x74, 0x65, 0x2f, 0x70, 0x6f, 0x69, 0x6e, 0x74, 0x65, 0x72, 0x5f, 0x66, 0x6c, 0x61, 0x67
        /*0046*/ 	.byte	0x67, 0x65, 0x64, 0x2e, 0x68, 0x70, 0x70, 0x00
	.type		$str$26,@object
	.size		$str$26,($str$25 - $str$26)
$str$26:
        /*004e*/ 	.byte	0x2f, 0x74, 0x6d, 0x70, 0x2f, 0x63, 0x75, 0x74, 0x6c, 0x61, 0x73, 0x73, 0x5f, 0x73, 0x77, 0x65
        /*005e*/ 	.byte	0x65, 0x70, 0x5f, 0x73, 0x72, 0x63, 0x2f, 0x69, 0x6e, 0x63, 0x6c, 0x75, 0x64, 0x65, 0x2f, 0x63
        /*006e*/ 	.byte	0x75, 0x74, 0x65, 0x2f, 0x61, 0x74, 0x6f, 0x6d, 0x2f, 0x63, 0x6f, 0x70, 0x79, 0x5f, 0x74, 0x72
        /*007e*/ 	.byte	0x61, 0x69, 0x74, 0x73, 0x5f, 0x73, 0x6d, 0x31, 0x30, 0x30, 0x2e, 0x68, 0x70, 0x70, 0x00
	.type		$str$25,@object
	.size		$str$25,(__unnamed_1 - $str$25)
$str$25:
        /*008d*/ 	.byte	0x28, 0x28, 0x75, 0x69, 0x6e, 0x74, 0x33, 0x32, 0x5f, 0x74, 0x28, 0x74, 0x68, 0x72, 0x65, 0x61
        /*009d*/ 	.byte	0x64, 0x49, 0x64, 0x78, 0x2e, 0x78, 0x29, 0x20, 0x2f, 0x20, 0x33, 0x32, 0x29, 0x20, 0x25, 0x20
        /*00ad*/ 	.byte	0x34, 0x29, 0x20, 0x3d, 0x3d, 0x20, 0x28, 0x28, 0x28, 0x74, 0x6d, 0x65, 0x6d, 0x5f, 0x61, 0x64
        /*00bd*/ 	.byte	0x64, 0x72, 0x20, 0x3e, 0x3e, 0x20, 0x31, 0x36, 0x29, 0x20, 0x2f, 0x20, 0x33, 0x32, 0x29, 0x20
        /*00cd*/ 	.byte	0x25, 0x20, 0x34, 0x29, 0x00
	.type		__unnamed_1,@object
	.size		__unnamed_1,(__unnamed_2 - __unnamed_1)
__unnamed_1:
        /*00d2*/ 	.byte	0x61, 0x75, 0x74, 0x6f, 0x20, 0x63, 0x75, 0x74, 0x65, 0x3a, 0x3a, 0x61, 0x73, 0x5f, 0x70, 0x6f
        /* <DEDUP_REMOVED lines=24> */
        /*0262*/ 	.byte	0x30, 0x34, 0x38, 0x3e, 0x3e, 0x3e, 0x3e, 0x5d, 0x00
	.type		__unnamed_2,@object
	.size		__unnamed_2,(.L_2 - __unnamed_2)
__unnamed_2:
        /* <DEDUP_REMOVED lines=45> */
        /*053b*/ 	.byte	0x3e, 0x3e, 0x3e, 0x5d, 0x00
.L_2:


//--------------------- .nv.shared._ZN7cutlass13device_kernelINS_4gemm6kernel13GemmUniversalIN4cute5tupleIJiiiiEEENS1_10collective13CollectiveMmaINS1_35MainloopSm100TmaUmmaWarpSpecializedILi2ELi2ELi4ENS5_IJNS4_1CILi1EEESB_SB_EEEEENS5_IJNSA_ILi64EEENSA_ILi96EEENSA_ILi256EEEEEENS_10bfloat16_tENS5_IJlSB_lEEESI_SJ_NS4_8TiledMMAINS4_8MMA_AtomIJNS4_20SM100_MMA_F16BF16_SSISI_SI_fLi64ELi96ELNS4_4UMMA5MajorE0ELSO_0ELNSN_7ScaleInE0ELSP_0EEEEEENS4_6LayoutISC_NS5_IJNSA_ILi0EEEST_ST_EEEEENS5_IJNS4_10UnderscoreESW_SW_EEEEENS4_13SM90_TMA_LOADENS4_14ComposedLayoutINS4_7SwizzleILi3ELi4ELi3EEENS4_18smem_ptr_flag_bitsILi16EEENSS_INS5_IJNSA_ILi8EEESE_EEENS5_IJSE_SB_EEEEEEEvNS4_8identityESZ_S19_vS1A_EENS_8epilogue10collective18CollectiveEpilogueINS1C_23Sm100TmaWarpSpecializedILi3ELi2ELi16ELb1ELb0EEEJSH_NS5_IJNSS_ISE_SB_EENSS_INSA_ILi32EEESB_EEEEESI_SJ_SI_SJ_NS1C_6fusion15FusionCallbacksIS1G_NS1L_17LinearCombinationISI_fSI_fLNS_15FloatRoundStyleE2EEESH_S1K_JEEENS4_5SM1004TMEM4LOAD26SM100_TMEM_LOAD_16dp256b4xESZ_NS10_INS11_ILi2ELi4ELi3EEES14_NSS_INS5_IJS15_S1I_EEENS5_IJS1I_SB_EEEEEEENS4_17SM75_U32x4_LDSM_NENS4_14SM90_TMA_STOREES1Z_NS4_17SM90_U32x4_STSM_NENS4_39AutoVectorizingCopyWithAssumedAlignmentILi128EEEEEEvvEEEEvNT_6ParamsE --------------------------
	.section	.nv.shared._ZN7cutlass13device_kernelINS_4gemm6kernel13GemmUniversalIN4cute5tupleIJiiiiEEENS1_10collective13CollectiveMmaINS1_35MainloopSm100TmaUmmaWarpSpecializedILi2ELi2ELi4ENS5_IJNS4_1CILi1EEESB_SB_EEEEENS5_IJNSA_ILi64EEENSA_ILi96EEENSA_ILi256EEEEEENS_10bfloat16_tENS5_IJlSB_lEEESI_SJ_NS4_8TiledMMAINS4_8MMA_AtomIJNS4_20SM100_MMA_F16BF16_SSISI_SI_fLi64ELi96ELNS4_4UMMA5MajorE0ELSO_0ELNSN_7ScaleInE0ELSP_0EEEEEENS4_6LayoutISC_NS5_IJNSA_ILi0EEEST_ST_EEEEENS5_IJNS4_10UnderscoreESW_SW_EEEEENS4_13SM90_TMA_LOADENS4_14ComposedLayoutINS4_7SwizzleILi3ELi4ELi3EEENS4_18smem_ptr_flag_bitsILi16EEENSS_INS5_IJNSA_ILi8EEESE_EEENS5_IJSE_SB_EEEEEEEvNS4_8identityESZ_S19_vS1A_EENS_8epilogue10collective18CollectiveEpilogueINS1C_23Sm100TmaWarpSpecializedILi3ELi2ELi16ELb1ELb0EEEJSH_NS5_IJNSS_ISE_SB_EENSS_INSA_ILi32EEESB_EEEEESI_SJ_SI_SJ_NS1C_6fusion15FusionCallbacksIS1G_NS1L_17LinearCombinationISI_fSI_fLNS_15FloatRoundStyleE2EEESH_S1K_JEEENS4_5SM1004TMEM4LOAD26SM100_TMEM_LOAD_16dp256b4xESZ_NS10_INS11_ILi2ELi4ELi3EEES14_NSS_INS5_IJS15_S1I_EEENS5_IJS1I_SB_EEEEEEENS4_17SM75_U32x4_LDSM_NENS4_14SM90_TMA_STOREES1Z_NS4_17SM90_U32x4_STSM_NENS4_39AutoVectorizingCopyWithAssumedAlignmentILi128EEEEEEvvEEEEvNT_6ParamsE,"aw",@nobits
	.sectionflags	@""
	.align	16
	.zero		1024


//--------------------- .nv.shared.reserved.0     --------------------------
	.section	.nv.shared.reserved.0,"aw",@nobits
	.weak		__nv_reservedSMEM_offset_0_alias
	.size		__nv_reservedSMEM_offset_0_alias, 0, 64
	.other		__nv_reservedSMEM_offset_0_alias,@"STO_CUDA_RESERVED_SHARED STV_DEFAULT"
__nv_reservedSMEM_offset_0_alias:
	.zero		0
.nv.shared.reserved.0:
	.zero		64
	.weak		__nv_reservedSMEM_tcgen05_partition
	.type		__nv_reservedSMEM_tcgen05_partition,@object
	.size		__nv_reservedSMEM_tcgen05_partition,(.L_0 - __nv_reservedSMEM_tcgen05_partition)
__nv_reservedSMEM_tcgen05_partition:
	.zero		32
.L_0:


//--------------------- .nv.global                --------------------------
	.section	.nv.global,"aw",@nobits
.nv.global:
	.type		_ZN40_INTERNAL_b2a8c52c_4_k_cu_d6a5b808_167454cute1_E,@object
	.size		_ZN40_INTERNAL_b2a8c52c_4_k_cu_d6a5b808_167454cute1_E,(_ZN40_INTERNAL_b2a8c52c_4_k_cu_d6a5b808_167454cuda3std3__45__cpo6cbeginE - _ZN40_INTERNAL_b2a8c52c_4_k_cu_d6a5b808_167454cute1_E)
_ZN40_INTERNAL_b2a8c52c_4_k_cu_d6a5b808_167454cute1_E:
	.zero		1
	.type		_ZN40_INTERNAL_b2a8c52c_4_k_cu_d6a5b808_167454cuda3std3__45__cpo6cbeginE,@object
	.size		_ZN40_INTERNAL_b2a8c52c_4_k_cu_d6a5b808_167454cuda3std3__45__cpo6cbeginE,(_ZN40_INTERNAL_b2a8c52c_4_k_cu_d6a5b808_167454cuda3std3__48in_placeE - _ZN40_INTERNAL_b2a8c52c_4_k_cu_d6a5b808_167454cuda3std3__45__cpo6cbeginE)
_ZN40_INTERNAL_b2a8c52c_4_k_cu_d6a5b808_167454cuda3std3__45__cpo6cbeginE:
	.zero		1
	.type		_ZN40_INTERNAL_b2a8c52c_4_k_cu_d6a5b808_167454cuda3std3__48in_placeE,@object
	.size		_ZN40_INTERNAL_b2a8c52c_4_k_cu_d6a5b808_167454cuda3std3__48in_placeE,(_ZN40_INTERNAL_b2a8c52c_4_k_cu_d6a5b808_167454cuda3std6ranges3__45__cpo9iter_moveE - _ZN40_INTERNAL_b2a8c52c_4_k_cu_d6a5b808_167454cuda3std3__48in_placeE)
_ZN40_INTERNAL_b2a8c52c_4_k_cu_d6a5b808_167454cuda3std3__48in_placeE:
	.zero		1
	.type		_ZN40_INTERNAL_b2a8c52c_4_k_cu_d6a5b808_167454cuda3std6ranges3__45__cpo9iter_moveE,@object
	.size		_ZN40_INTERNAL_b2a8c52c_4_k_cu_d6a5b808_167454cuda3std6ranges3__45__cpo9iter_moveE,(_ZN40_INTERNAL_b2a8c52c_4_k_cu_d6a5b808_167454cuda3std3__45__cpo5beginE - _ZN40_INTERNAL_b2a8c52c_4_k_cu_d6a5b808_167454cuda3std6ranges3__45__cpo9iter_moveE)
_ZN40_INTERNAL_b2a8c52c_4_k_cu_d6a5b808_167454cuda3std6ranges3__45__cpo9iter_moveE:
	.zero		1
	.type		_ZN40_INTERNAL_b2a8c52c_4_k_cu_d6a5b808_167454cuda3std3__45__cpo5beginE,@object
	.size		_ZN40_INTERNAL_b2a8c52c_4_k_cu_d6a5b808_167454cuda3std3__45__cpo5beginE,(_ZN40_INTERNAL_b2a8c52c_4_k_cu_d6a5b808_167454cuda3std3__442_GLOBAL__N__b2a8c52c_4_k_cu_d6a5b808_167456ignoreE - _ZN40_INTERNAL_b2a8c52c_4_k_cu_d6a5b808_167454cuda3std3__45__cpo5beginE)
_ZN40_INTERNAL_b2a8c52c_4_k_cu_d6a5b808_167454cuda3std3__45__cpo5beginE:
	.zero		1
	.type		_ZN40_INTERNAL_b2a8c52c_4_k_cu_d6a5b808_167454cuda3std3__442_GLOBAL__N__b2a8c52c_4_k_cu_d6a5b808_167456ignoreE,@object
	.size		_ZN40_INTERNAL_b2a8c52c_4_k_cu_d6a5b808_167454cuda3std3__442_GLOBAL__N__b2a8c52c_4_k_cu_d6a5b808_167456ignoreE,(_ZN40_INTERNAL_b2a8c52c_4_k_cu_d6a5b808_167454cute7productE - _ZN40_INTERNAL_b2a8c52c_4_k_cu_d6a5b808_167454cuda3std3__442_GLOBAL__N__b2a8c52c_4_k_cu_d6a5b808_167456ignoreE)
_ZN40_INTERNAL_b2a8c52c_4_k_cu_d6a5b808_167454cuda3std3__442_GLOBAL__N__b2a8c52c_4_k_cu_d6a5b808_167456ignoreE:
	.zero		1
	.type		_ZN40_INTERNAL_b2a8c52c_4_k_cu_d6a5b808_167454cute7productE,@object
	.size		_ZN40_INTERNAL_b2a8c52c_4_k_cu_d6a5b808_167454cute7productE,(_ZN40_INTERNAL_b2a8c52c_4_k_cu_d6a5b808_167454cuda3std3__45__cpo3endE - _ZN40_INTERNAL_b2a8c52c_4_k_cu_d6a5b808_167454cute7productE)
_ZN40_INTERNAL_b2a8c52c_4_k_cu_d6a5b808_167454cute7productE:
	.zero		1
	.type		_ZN40_INTERNAL_b2a8c52c_4_k_cu_d6a5b808_167454cuda3std3__45__cpo3endE,@object
	.size		_ZN40_INTERNAL_b2a8c52c_4_k_cu_d6a5b808_167454cuda3std3__45__cpo3endE,(_ZN40_INTERNAL_b2a8c52c_4_k_cu_d6a5b808_167454cuda3std3__419piecewise_constructE - _ZN40_INTERNAL_b2a8c52c_4_k_cu_d6a5b808_167454cuda3std3__45__cpo3endE)
_ZN40_INTERNAL_b2a8c52c_4_k_cu_d6a5b808_167454cuda3std3__45__cpo3endE:
	.zero		1
	.type		_ZN40_INTERNAL_b2a8c52c_4_k_cu_d6a5b808_167454cuda3std3__419piecewise_constructE,@object
	.size		_ZN40_INTERNAL_b2a8c52c_4_k_cu_d6a5b808_167454cuda3std3__419piecewise_constructE,(_ZN40_INTERNAL_b2a8c52c_4_k_cu_d6a5b808_167454cuda3std3__45__cpo4cendE - _ZN40_INTERNAL_b2a8c52c_4_k_cu_d6a5b808_167454cuda3std3__419piecewise_constructE)
_ZN40_INTERNAL_b2a8c52c_4_k_cu_d6a5b808_167454cuda3std3__419piecewise_constructE:
	.zero		1
	.type		_ZN40_INTERNAL_b2a8c52c_4_k_cu_d6a5b808_167454cuda3std3__45__cpo4cendE,@object
	.size		_ZN40_INTERNAL_b2a8c52c_4_k_cu_d6a5b808_167454cuda3std3__45__cpo4cendE,(_ZN40_INTERNAL_b2a8c52c_4_k_cu_d6a5b808_167454cuda3std6ranges3__45__cpo4swapE - _ZN40_INTERNAL_b2a8c52c_4_k_cu_d6a5b808_167454cuda3std3__45__cpo4cendE)
_ZN40_INTERNAL_b2a8c52c_4_k_cu_d6a5b808_167454cuda3std3__45__cpo4cendE:
	.zero		1
	.type		_ZN40_INTERNAL_b2a8c52c_4_k_cu_d6a5b808_167454cuda3std6ranges3__45__cpo4swapE,@object
	.size		_ZN40_INTERNAL_b2a8c52c_4_k_cu_d6a5b808_167454cuda3std6ranges3__45__cpo4swapE,(.L_10 - _ZN40_INTERNAL_b2a8c52c_4_k_cu_d6a5b808_167454cuda3std6ranges3__45__cpo4swapE)
_ZN40_INTERNAL_b2a8c52c_4_k_cu_d6a5b808_167454cuda3std6ranges3__45__cpo4swapE:
	.zero		1
.L_10:


//--------------------- .nv.constant0._ZN7cutlass13device_kernelINS_4gemm6kernel13GemmUniversalIN4cute5tupleIJiiiiEEENS1_10collective13CollectiveMmaINS1_35MainloopSm100TmaUmmaWarpSpecializedILi2ELi2ELi4ENS5_IJNS4_1CILi1EEESB_SB_EEEEENS5_IJNSA_ILi64EEENSA_ILi96EEENSA_ILi256EEEEEENS_10bfloat16_tENS5_IJlSB_lEEESI_SJ_NS4_8TiledMMAINS4_8MMA_AtomIJNS4_20SM100_MMA_F16BF16_SSISI_SI_fLi64ELi96ELNS4_4UMMA5MajorE0ELSO_0ELNSN_7ScaleInE0ELSP_0EEEEEENS4_6LayoutISC_NS5_IJNSA_ILi0EEEST_ST_EEEEENS5_IJNS4_10UnderscoreESW_SW_EEEEENS4_13SM90_TMA_LOADENS4_14ComposedLayoutINS4_7SwizzleILi3ELi4ELi3EEENS4_18smem_ptr_flag_bitsILi16EEENSS_INS5_IJNSA_ILi8EEESE_EEENS5_IJSE_SB_EEEEEEEvNS4_8identityESZ_S19_vS1A_EENS_8epilogue10collective18CollectiveEpilogueINS1C_23Sm100TmaWarpSpecializedILi3ELi2ELi16ELb1ELb0EEEJSH_NS5_IJNSS_ISE_SB_EENSS_INSA_ILi32EEESB_EEEEESI_SJ_SI_SJ_NS1C_6fusion15FusionCallbacksIS1G_NS1L_17LinearCombinationISI_fSI_fLNS_15FloatRoundStyleE2EEESH_S1K_JEEENS4_5SM1004TMEM4LOAD26SM100_TMEM_LOAD_16dp256b4xESZ_NS10_INS11_ILi2ELi4ELi3EEES14_NSS_INS5_IJS15_S1I_EEENS5_IJS1I_SB_EEEEEEENS4_17SM75_U32x4_LDSM_NENS4_14SM90_TMA_STOREES1Z_NS4_17SM90_U32x4_STSM_NENS4_39AutoVectorizingCopyWithAssumedAlignmentILi128EEEEEEvvEEEEvNT_6ParamsE --------------------------
	.section	.nv.constant0._ZN7cutlass13device_kernelINS_4gemm6kernel13GemmUniversalIN4cute5tupleIJiiiiEEENS1_10collective13CollectiveMmaINS1_35MainloopSm100TmaUmmaWarpSpecializedILi2ELi2ELi4ENS5_IJNS4_1CILi1EEESB_SB_EEEEENS5_IJNSA_ILi64EEENSA_ILi96EEENSA_ILi256EEEEEENS_10bfloat16_tENS5_IJlSB_lEEESI_SJ_NS4_8TiledMMAINS4_8MMA_AtomIJNS4_20SM100_MMA_F16BF16_SSISI_SI_fLi64ELi96ELNS4_4UMMA5MajorE0ELSO_0ELNSN_7ScaleInE0ELSP_0EEEEEENS4_6LayoutISC_NS5_IJNSA_ILi0EEEST_ST_EEEEENS5_IJNS4_10UnderscoreESW_SW_EEEEENS4_13SM90_TMA_LOADENS4_14ComposedLayoutINS4_7SwizzleILi3ELi4ELi3EEENS4_18smem_ptr_flag_bitsILi16EEENSS_INS5_IJNSA_ILi8EEESE_EEENS5_IJSE_SB_EEEEEEEvNS4_8identityESZ_S19_vS1A_EENS_8epilogue10collective18CollectiveEpilogueINS1C_23Sm100TmaWarpSpecializedILi3ELi2ELi16ELb1ELb0EEEJSH_NS5_IJNSS_ISE_SB_EENSS_INSA_ILi32EEESB_EEEEESI_SJ_SI_SJ_NS1C_6fusion15FusionCallbacksIS1G_NS1L_17LinearCombinationISI_fSI_fLNS_15FloatRoundStyleE2EEESH_S1K_JEEENS4_5SM1004TMEM4LOAD26SM100_TMEM_LOAD_16dp256b4xESZ_NS10_INS11_ILi2ELi4ELi3EEES14_NSS_INS5_IJS15_S1I_EEENS5_IJS1I_SB_EEEEEEENS4_17SM75_U32x4_LDSM_NENS4_14SM90_TMA_STOREES1Z_NS4_17SM90_U32x4_STSM_NENS4_39AutoVectorizingCopyWithAssumedAlignmentILi128EEEEEEvvEEEEvNT_6ParamsE,"a",@progbits
	.sectionflags	@""
	.align	4
.nv.constant0._ZN7cutlass13device_kernelINS_4gemm6kernel13GemmUniversalIN4cute5tupleIJiiiiEEENS1_10collective13CollectiveMmaINS1_35MainloopSm100TmaUmmaWarpSpecializedILi2ELi2ELi4ENS5_IJNS4_1CILi1EEESB_SB_EEEEENS5_IJNSA_ILi64EEENSA_ILi96EEENSA_ILi256EEEEEENS_10bfloat16_tENS5_IJlSB_lEEESI_SJ_NS4_8TiledMMAINS4_8MMA_AtomIJNS4_20SM100_MMA_F16BF16_SSISI_SI_fLi64ELi96ELNS4_4UMMA5MajorE0ELSO_0ELNSN_7ScaleInE0ELSP_0EEEEEENS4_6LayoutISC_NS5_IJNSA_ILi0EEEST_ST_EEEEENS5_IJNS4_10UnderscoreESW_SW_EEEEENS4_13SM90_TMA_LOADENS4_14ComposedLayoutINS4_7SwizzleILi3ELi4ELi3EEENS4_18smem_ptr_flag_bitsILi16EEENSS_INS5_IJNSA_ILi8EEESE_EEENS5_IJSE_SB_EEEEEEEvNS4_8identityESZ_S19_vS1A_EENS_8epilogue10collective18CollectiveEpilogueINS1C_23Sm100TmaWarpSpecializedILi3ELi2ELi16ELb1ELb0EEEJSH_NS5_IJNSS_ISE_SB_EENSS_INSA_ILi32EEESB_EEEEESI_SJ_SI_SJ_NS1C_6fusion15FusionCallbacksIS1G_NS1L_17LinearCombinationISI_fSI_fLNS_15FloatRoundStyleE2EEESH_S1K_JEEENS4_5SM1004TMEM4LOAD26SM100_TMEM_LOAD_16dp256b4xESZ_NS10_INS11_ILi2ELi4ELi3EEES14_NSS_INS5_IJS15_S1I_EEENS5_IJS1I_SB_EEEEEEENS4_17SM75_U32x4_LDSM_NENS4_14SM90_TMA_STOREES1Z_NS4_17SM90_U32x4_STSM_NENS4_39AutoVectorizingCopyWithAssumedAlignmentILi128EEEEEEvvEEEEvNT_6ParamsE:
	.zero		2944


//--------------------- SYMBOLS --------------------------

	.type		.nv.reservedSmem.offset0,@object
	.size		.nv.reservedSmem.offset0,0x4
	.type		.nv.reservedSmem.cap,@object
	.size		.nv.reservedSmem.cap,0x4
	.type		__assertfail,@function
